// auto-generated by cutlass_sweep.conv — config: {"arch": "sm_90", "cluster_m": 2, "cluster_n": 1, "conv_kind": "fprop", "dtype": "bf16", "ndim": 2, "tile_k": 32, "tile_m": 256, "tile_n": 64}
#include "cutlass/cutlass.h"
#include "cute/tensor.hpp"
#include "cutlass/kernel_hardware_info.hpp"
#include "cutlass/conv/convolution.h"
#include "cutlass/conv/dispatch_policy.hpp"
#include "cutlass/conv/collective/collective_builder.hpp"
#include "cutlass/conv/kernel/conv_universal.hpp"
#include "cutlass/conv/device/conv_universal_adapter.hpp"
#include "cutlass/epilogue/collective/collective_builder.hpp"

using namespace cute;
using Elem = cutlass::bfloat16_t;
using Acc  = float;
using LayoutAB = cutlass::layout::TensorNHWC;
using LayoutC  = cutlass::layout::TensorNHWC;
constexpr auto ConvOp = cutlass::conv::Operator::kFprop;
using TileShape    = Shape<_256, _64, Shape<_32>>;
using ClusterShape = Shape<_2, _1, _1>;

using CollectiveEpilogue = typename cutlass::epilogue::collective::CollectiveBuilder<
    cutlass::arch::Sm90, cutlass::arch::OpClassTensorOp,
    TileShape, ClusterShape,
    cutlass::epilogue::collective::EpilogueTileAuto,
    Acc, Acc,
    Elem, LayoutC, 128 / cutlass::sizeof_bits<Elem>::value,
    Elem, LayoutC, 128 / cutlass::sizeof_bits<Elem>::value,
    cutlass::epilogue::collective::EpilogueScheduleAuto
  >::CollectiveOp;

using CollectiveMainloop = typename cutlass::conv::collective::CollectiveBuilder<
    cutlass::arch::Sm90, cutlass::arch::OpClassTensorOp, ConvOp,
    Elem, LayoutAB, 128 / cutlass::sizeof_bits<Elem>::value,
    Elem, LayoutAB, 128 / cutlass::sizeof_bits<Elem>::value,
    Acc,
    TileShape, ClusterShape,
    cutlass::conv::collective::StageCountAutoCarveout<
        static_cast<int>(sizeof(typename CollectiveEpilogue::SharedStorage))>,
    cutlass::conv::collective::KernelScheduleAuto
  >::CollectiveOp;

using ProblemShape = cutlass::conv::ConvProblemShape<
    ConvOp, CollectiveMainloop::DispatchPolicy::NumSpatialDimensions>;
using ConvKernel = cutlass::conv::kernel::ConvUniversal<
    ProblemShape, CollectiveMainloop, CollectiveEpilogue>;
using Conv = cutlass::conv::device::ConvUniversalAdapter<ConvKernel>;

auto* _anchor = &cutlass::device_kernel<ConvKernel>;


// ===== COMPILED SASS (sm_90a) =====

	.target	sm_90a

	.elftype	@"ET_EXEC"


//--------------------- .note.nv.tkinfo           --------------------------
	.section	.note.nv.tkinfo,"",@"SHT_NOTE"
	.sectionflags	@"SHF_NOTE_NV_TKINFO"
	.tkinfo
        /*0018*/ 	.word	0x00000002
        /*0030*/ 	.string	""
        /*0030*/ 	.string	"ptxas"
        /*0030*/ 	.string	"Cuda compilation tools, release 13.0, V13.0.88"
        /*0030*/ 	.string	"Build cuda_13.0.r13.0/compiler.36424714_0"
        /*0030*/ 	.string	"-arch sm_90a -m 64 "



//--------------------- .note.nv.cuinfo           --------------------------
	.section	.note.nv.cuinfo,"",@"SHT_NOTE"
	.sectionflags	@"SHF_NOTE_NV_CUINFO"
        /*0018*/ 	.short	0x0002
        /*001a*/ 	.short	0x005a
        /*001c*/ 	.short	0x0082
	.zero		2


//--------------------- .nv.info                  --------------------------
	.section	.nv.info,"",@"SHT_CUDA_INFO"
	.align	4


	//----- nvinfo : EIATTR_REGCOUNT
	.align		4
        /*0000*/ 	.byte	0x04, 0x2f
        /*0002*/ 	.short	(.L_12 - .L_11)
	.align		4
.L_11:
        /*0004*/ 	.word	index@(_ZN7cutlass13device_kernelINS_4conv6kernel13ConvUniversalINS1_16ConvProblemShapeILNS1_8OperatorE0ELi2EEENS1_10collective14CollectiveConvINS1_46MainloopSm90TmaGmmaWarpSpecializedImplicitGemmILS5_0ELi11ELi2EN4cute5tupleIJNSA_1CILi2EEENSC_ILi1EEESE_EEENS1_36KernelImplicitTmaWarpSpecializedSm90ELi1EEENSB_IJNSC_ILi256EEENSC_ILi64EEENSB_IJNSC_ILi32EEEEEEEEENS_10bfloat16_tESN_NSA_8TiledMMAINSA_8MMA_AtomIJNSA_4SM904GMMA27MMA_64x64x16_F32BF16BF16_SSILNSR_5MajorE0ELST_0ELNSR_7ScaleInE1ELSU_1EEEEEENSA_6LayoutINSB_IJSE_SE_SE_EEENSB_IJNSC_ILi0EEESZ_SZ_EEEEENSB_IJNSA_10UnderscoreES12_S12_EEEEENS7_6detail26Sm90ImplicitGemmTileTraitsINSA_20SM90_TMA_LOAD_IM2COLENSA_14ComposedLayoutINSA_7SwizzleILi2ELi4ELi3EEENSA_18smem_ptr_flag_bitsILi16EEENSX_INSB_IJNSB_IJNSC_ILi8EEESK_EEENSB_IJSK_SE_EEENSB_IJSE_NSC_ILi11EEEEEEEEENSB_IJNSB_IJSK_SI_EEENSB_IJSE_SZ_EEENSB_IJSZ_NSC_ILi8192EEEEEEEEEEEEEvEENS16_INSA_23SM90_TMA_LOAD_MULTICASTENS18_IS1A_S1C_NSX_INSB_IJNSB_IJS1D_S1D_EEES1F_S1H_EEENSB_IJS1J_S1K_NSB_IJSZ_NSC_ILi2048EEEEEEEEEEEEEvEEEENS_8epilogue10collective6detail29Sm90TmaWarpSpecializedAdapterINS22_15DefaultEpilogueISN_NSB_IJNSB_IJlllEEESE_SZ_EEES27_NS21_6thread17LinearCombinationISN_Li1EffLNS28_9ScaleType4KindE0ELNS_15FloatRoundStyleE2ESN_EENS_4gemm15EpilogueDefaultEEEEEvvEEEEvNT_6ParamsE)
        /*0008*/ 	.word	0x0000009a


	//----- nvinfo : EIATTR_FRAME_SIZE
	.align		4
.L_12:
        /*000c*/ 	.byte	0x04, 0x11
        /*000e*/ 	.short	(.L_14 - .L_13)
	.align		4
.L_13:
        /*0010*/ 	.word	index@(_ZN7cutlass13device_kernelINS_4conv6kernel13ConvUniversalINS1_16ConvProblemShapeILNS1_8OperatorE0ELi2EEENS1_10collective14CollectiveConvINS1_46MainloopSm90TmaGmmaWarpSpecializedImplicitGemmILS5_0ELi11ELi2EN4cute5tupleIJNSA_1CILi2EEENSC_ILi1EEESE_EEENS1_36KernelImplicitTmaWarpSpecializedSm90ELi1EEENSB_IJNSC_ILi256EEENSC_ILi64EEENSB_IJNSC_ILi32EEEEEEEEENS_10bfloat16_tESN_NSA_8TiledMMAINSA_8MMA_AtomIJNSA_4SM904GMMA27MMA_64x64x16_F32BF16BF16_SSILNSR_5MajorE0ELST_0ELNSR_7ScaleInE1ELSU_1EEEEEENSA_6LayoutINSB_IJSE_SE_SE_EEENSB_IJNSC_ILi0EEESZ_SZ_EEEEENSB_IJNSA_10UnderscoreES12_S12_EEEEENS7_6detail26Sm90ImplicitGemmTileTraitsINSA_20SM90_TMA_LOAD_IM2COLENSA_14ComposedLayoutINSA_7SwizzleILi2ELi4ELi3EEENSA_18smem_ptr_flag_bitsILi16EEENSX_INSB_IJNSB_IJNSC_ILi8EEESK_EEENSB_IJSK_SE_EEENSB_IJSE_NSC_ILi11EEEEEEEEENSB_IJNSB_IJSK_SI_EEENSB_IJSE_SZ_EEENSB_IJSZ_NSC_ILi8192EEEEEEEEEEEEEvEENS16_INSA_23SM90_TMA_LOAD_MULTICASTENS18_IS1A_S1C_NSX_INSB_IJNSB_IJS1D_S1D_EEES1F_S1H_EEENSB_IJS1J_S1K_NSB_IJSZ_NSC_ILi2048EEEEEEEEEEEEEvEEEENS_8epilogue10collective6detail29Sm90TmaWarpSpecializedAdapterINS22_15DefaultEpilogueISN_NSB_IJNSB_IJlllEEESE_SZ_EEES27_NS21_6thread17LinearCombinationISN_Li1EffLNS28_9ScaleType4KindE0ELNS_15FloatRoundStyleE2ESN_EENS_4gemm15EpilogueDefaultEEEEEvvEEEEvNT_6ParamsE)
        /*0014*/ 	.word	0x00000000


	//----- nvinfo : EIATTR_MIN_STACK_SIZE
	.align		4
.L_14:
        /*0018*/ 	.byte	0x04, 0x12
        /*001a*/ 	.short	(.L_16 - .L_15)
	.align		4
.L_15:
        /*001c*/ 	.word	index@(_ZN7cutlass13device_kernelINS_4conv6kernel13ConvUniversalINS1_16ConvProblemShapeILNS1_8OperatorE0ELi2EEENS1_10collective14CollectiveConvINS1_46MainloopSm90TmaGmmaWarpSpecializedImplicitGemmILS5_0ELi11ELi2EN4cute5tupleIJNSA_1CILi2EEENSC_ILi1EEESE_EEENS1_36KernelImplicitTmaWarpSpecializedSm90ELi1EEENSB_IJNSC_ILi256EEENSC_ILi64EEENSB_IJNSC_ILi32EEEEEEEEENS_10bfloat16_tESN_NSA_8TiledMMAINSA_8MMA_AtomIJNSA_4SM904GMMA27MMA_64x64x16_F32BF16BF16_SSILNSR_5MajorE0ELST_0ELNSR_7ScaleInE1ELSU_1EEEEEENSA_6LayoutINSB_IJSE_SE_SE_EEENSB_IJNSC_ILi0EEESZ_SZ_EEEEENSB_IJNSA_10UnderscoreES12_S12_EEEEENS7_6detail26Sm90ImplicitGemmTileTraitsINSA_20SM90_TMA_LOAD_IM2COLENSA_14ComposedLayoutINSA_7SwizzleILi2ELi4ELi3EEENSA_18smem_ptr_flag_bitsILi16EEENSX_INSB_IJNSB_IJNSC_ILi8EEESK_EEENSB_IJSK_SE_EEENSB_IJSE_NSC_ILi11EEEEEEEEENSB_IJNSB_IJSK_SI_EEENSB_IJSE_SZ_EEENSB_IJSZ_NSC_ILi8192EEEEEEEEEEEEEvEENS16_INSA_23SM90_TMA_LOAD_MULTICASTENS18_IS1A_S1C_NSX_INSB_IJNSB_IJS1D_S1D_EEES1F_S1H_EEENSB_IJS1J_S1K_NSB_IJSZ_NSC_ILi2048EEEEEEEEEEEEEvEEEENS_8epilogue10collective6detail29Sm90TmaWarpSpecializedAdapterINS22_15DefaultEpilogueISN_NSB_IJNSB_IJlllEEESE_SZ_EEES27_NS21_6thread17LinearCombinationISN_Li1EffLNS28_9ScaleType4KindE0ELNS_15FloatRoundStyleE2ESN_EENS_4gemm15EpilogueDefaultEEEEEvvEEEEvNT_6ParamsE)
        /*0020*/ 	.word	0x00000000
.L_16:


//--------------------- .nv.compat                --------------------------
	.section	.nv.compat,"",@"SHT_CUDA_COMPAT_INFO"
	.align	4
        /*0000*/ 	.byte	0x02, 0x09, 0x01, 0x00, 0x02, 0x02, 0x04, 0x00, 0x02, 0x05, 0x05, 0x00, 0x03, 0x07, 0x01, 0x01
        /*0010*/ 	.byte	0x02, 0x03, 0x01, 0x00, 0x02, 0x06, 0x01, 0x00, 0x04, 0x0b, 0x08, 0x00, 0x00, 0x00, 0x00, 0x00
        /*0020*/ 	.byte	0x00, 0x00, 0x00, 0x00


//--------------------- .nv.info._ZN7cutlass13device_kernelINS_4conv6kernel13ConvUniversalINS1_16ConvProblemShapeILNS1_8OperatorE0ELi2EEENS1_10collective14CollectiveConvINS1_46MainloopSm90TmaGmmaWarpSpecializedImplicitGemmILS5_0ELi11ELi2EN4cute5tupleIJNSA_1CILi2EEENSC_ILi1EEESE_EEENS1_36KernelImplicitTmaWarpSpecializedSm90ELi1EEENSB_IJNSC_ILi256EEENSC_ILi64EEENSB_IJNSC_ILi32EEEEEEEEENS_10bfloat16_tESN_NSA_8TiledMMAINSA_8MMA_AtomIJNSA_4SM904GMMA27MMA_64x64x16_F32BF16BF16_SSILNSR_5MajorE0ELST_0ELNSR_7ScaleInE1ELSU_1EEEEEENSA_6LayoutINSB_IJSE_SE_SE_EEENSB_IJNSC_ILi0EEESZ_SZ_EEEEENSB_IJNSA_10UnderscoreES12_S12_EEEEENS7_6detail26Sm90ImplicitGemmTileTraitsINSA_20SM90_TMA_LOAD_IM2COLENSA_14ComposedLayoutINSA_7SwizzleILi2ELi4ELi3EEENSA_18smem_ptr_flag_bitsILi16EEENSX_INSB_IJNSB_IJNSC_ILi8EEESK_EEENSB_IJSK_SE_EEENSB_IJSE_NSC_ILi11EEEEEEEEENSB_IJNSB_IJSK_SI_EEENSB_IJSE_SZ_EEENSB_IJSZ_NSC_ILi8192EEEEEEEEEEEEEvEENS16_INSA_23SM90_TMA_LOAD_MULTICASTENS18_IS1A_S1C_NSX_INSB_IJNSB_IJS1D_S1D_EEES1F_S1H_EEENSB_IJS1J_S1K_NSB_IJSZ_NSC_ILi2048EEEEEEEEEEEEEvEEEENS_8epilogue10collective6detail29Sm90TmaWarpSpecializedAdapterINS22_15DefaultEpilogueISN_NSB_IJNSB_IJlllEEESE_SZ_EEES27_NS21_6thread17LinearCombinationISN_Li1EffLNS28_9ScaleType4KindE0ELNS_15FloatRoundStyleE2ESN_EENS_4gemm15EpilogueDefaultEEEEEvvEEEEvNT_6ParamsE --------------------------
	.section	.nv.info._ZN7cutlass13device_kernelINS_4conv6kernel13ConvUniversalINS1_16ConvProblemShapeILNS1_8OperatorE0ELi2EEENS1_10collective14CollectiveConvINS1_46MainloopSm90TmaGmmaWarpSpecializedImplicitGemmILS5_0ELi11ELi2EN4cute5tupleIJNSA_1CILi2EEENSC_ILi1EEESE_EEENS1_36KernelImplicitTmaWarpSpecializedSm90ELi1EEENSB_IJNSC_ILi256EEENSC_ILi64EEENSB_IJNSC_ILi32EEEEEEEEENS_10bfloat16_tESN_NSA_8TiledMMAINSA_8MMA_AtomIJNSA_4SM904GMMA27MMA_64x64x16_F32BF16BF16_SSILNSR_5MajorE0ELST_0ELNSR_7ScaleInE1ELSU_1EEEEEENSA_6LayoutINSB_IJSE_SE_SE_EEENSB_IJNSC_ILi0EEESZ_SZ_EEEEENSB_IJNSA_10UnderscoreES12_S12_EEEEENS7_6detail26Sm90ImplicitGemmTileTraitsINSA_20SM90_TMA_LOAD_IM2COLENSA_14ComposedLayoutINSA_7SwizzleILi2ELi4ELi3EEENSA_18smem_ptr_flag_bitsILi16EEENSX_INSB_IJNSB_IJNSC_ILi8EEESK_EEENSB_IJSK_SE_EEENSB_IJSE_NSC_ILi11EEEEEEEEENSB_IJNSB_IJSK_SI_EEENSB_IJSE_SZ_EEENSB_IJSZ_NSC_ILi8192EEEEEEEEEEEEEvEENS16_INSA_23SM90_TMA_LOAD_MULTICASTENS18_IS1A_S1C_NSX_INSB_IJNSB_IJS1D_S1D_EEES1F_S1H_EEENSB_IJS1J_S1K_NSB_IJSZ_NSC_ILi2048EEEEEEEEEEEEEvEEEENS_8epilogue10collective6detail29Sm90TmaWarpSpecializedAdapterINS22_15DefaultEpilogueISN_NSB_IJNSB_IJlllEEESE_SZ_EEES27_NS21_6thread17LinearCombinationISN_Li1EffLNS28_9ScaleType4KindE0ELNS_15FloatRoundStyleE2ESN_EENS_4gemm15EpilogueDefaultEEEEEvvEEEEvNT_6ParamsE,"",@"SHT_CUDA_INFO"
	.sectionflags	@""
	.align	4


	//----- nvinfo : EIATTR_CUDA_API_VERSION
	.align		4
        /*0000*/ 	.byte	0x04, 0x37
        /*0002*/ 	.short	(.L_18 - .L_17)
.L_17:
        /*0004*/ 	.word	0x00000082


	//----- nvinfo : EIATTR_KPARAM_INFO
	.align		4
.L_18:
        /*0008*/ 	.byte	0x04, 0x17
        /*000a*/ 	.short	(.L_20 - .L_19)
.L_19:
        /*000c*/ 	.word	0x00000000
        /*0010*/ 	.short	0x0000
        /*0012*/ 	.short	0x0070
        /*0014*/ 	.byte	0x00, 0xf0, 0x01, 0x0e


	//----- nvinfo : EIATTR_SPARSE_MMA_MASK
	.align		4
.L_20:
        /*0018*/ 	.byte	0x03, 0x50
        /*001a*/ 	.short	0x0000


	//----- nvinfo : EIATTR_MAXREG_COUNT
	.align		4
        /*001c*/ 	.byte	0x03, 0x1b
        /*001e*/ 	.short	0x00ff


	//----- nvinfo : EIATTR_NUM_BARRIERS
	.align		4
        /*0020*/ 	.byte	0x02, 0x4c
        /*0022*/ 	.byte	0x01
	.zero		1


	//----- nvinfo : EIATTR_MERCURY_ISA_VERSION
	.align		4
        /*0024*/ 	.byte	0x03, 0x5f
        /*0026*/ 	.short	0x0101


	//----- nvinfo : EIATTR_COOP_GROUP_MASK_REGIDS
	.align		4
        /*0028*/ 	.byte	0x04, 0x29
        /*002a*/ 	.short	(.L_22 - .L_21)


	//   ....[0]....
.L_21:
        /*002c*/ 	.word	0xffffffff


	//   ....[1]....
        /*0030*/ 	.word	0xffffffff


	//   ....[2]....
        /*0034*/ 	.word	0xffffffff


	//   ....[3]....
        /*0038*/ 	.word	0xffffffff


	//----- nvinfo : EIATTR_COOP_GROUP_INSTR_OFFSETS
	.align		4
.L_22:
        /*003c*/ 	.byte	0x04, 0x28
        /*003e*/ 	.short	(.L_24 - .L_23)


	//   ....[0]....
.L_23:
        /*0040*/ 	.word	0x00000070


	//   ....[1]....
        /*0044*/ 	.word	0x00000080


	//   ....[2]....
        /*0048*/ 	.word	0x00000140


	//   ....[3]....
        /*004c*/ 	.word	0x000007b0


	//----- nvinfo : EIATTR_MBARRIER_INSTR_OFFSETS
	.align		4
.L_24:
        /*0050*/ 	.byte	0x04, 0x39
        /*0052*/ 	.short	(.L_26 - .L_25)


	//   ....[0]....
.L_25:
        /*0054*/ 	.word	0x00000310
        /*0058*/ 	.word	0x000000ff
        /*005c*/ 	.word	0x00037000
        /*0060*/ 	.short	0x0100
        /*0062*/ 	.byte	0x08
	.zero		1


	//   ....[1]....
        /*0064*/ 	.word	0x00000320
        /*0068*/ 	.word	0x000000ff
        /*006c*/ 	.word	0x00037058
        /*0070*/ 	.short	0x0100
        /*0072*/ 	.byte	0x08
	.zero		1


	//   ....[2]....
        /*0074*/ 	.word	0x00000330
        /*0078*/ 	.word	0x000000ff
        /*007c*/ 	.word	0x00037008
        /*0080*/ 	.short	0x0100
        /*0082*/ 	.byte	0x08
	.zero		1


	//   ....[3]....
        /*0084*/ 	.word	0x00000340
        /*0088*/ 	.word	0x000000ff
        /*008c*/ 	.word	0x00037060
        /*0090*/ 	.short	0x0100
        /*0092*/ 	.byte	0x08
	.zero		1


	//   ....[4]....
        /*0094*/ 	.word	0x00000350
        /*0098*/ 	.word	0x000000ff
        /*009c*/ 	.word	0x00037010
        /*00a0*/ 	.short	0x0100
        /*00a2*/ 	.byte	0x08
	.zero		1


	//   ....[5]....
        /*00a4*/ 	.word	0x00000360
        /*00a8*/ 	.word	0x000000ff
        /*00ac*/ 	.word	0x00037068
        /*00b0*/ 	.short	0x0100
        /*00b2*/ 	.byte	0x08
	.zero		1


	//   ....[6]....
        /*00b4*/ 	.word	0x00000370
        /*00b8*/ 	.word	0x000000ff
        /*00bc*/ 	.word	0x00037018
        /*00c0*/ 	.short	0x0100
        /*00c2*/ 	.byte	0x08
	.zero		1


	//   ....[7]....
        /*00c4*/ 	.word	0x00000380
        /*00c8*/ 	.word	0x000000ff
        /*00cc*/ 	.word	0x00037070
        /*00d0*/ 	.short	0x0100
        /*00d2*/ 	.byte	0x08
	.zero		1


	//   ....[8]....
        /*00d4*/ 	.word	0x00000390
        /*00d8*/ 	.word	0x000000ff
        /*00dc*/ 	.word	0x00037020
        /*00e0*/ 	.short	0x0100
        /*00e2*/ 	.byte	0x08
	.zero		1


	//   ....[9]....
        /*00e4*/ 	.word	0x000003a0
        /*00e8*/ 	.word	0x000000ff
        /*00ec*/ 	.word	0x00037078
        /*00f0*/ 	.short	0x0100
        /*00f2*/ 	.byte	0x08
	.zero		1


	//   ....[10]....
        /*00f4*/ 	.word	0x000003b0
        /*00f8*/ 	.word	0x000000ff
        /*00fc*/ 	.word	0x00037028
        /*0100*/ 	.short	0x0100
        /*0102*/ 	.byte	0x08
	.zero		1


	//   ....[11]....
        /*0104*/ 	.word	0x000003c0
        /*0108*/ 	.word	0x000000ff
        /*010c*/ 	.word	0x00037080
        /*0110*/ 	.short	0x0100
        /*0112*/ 	.byte	0x08
	.zero		1


	//   ....[12]....
        /*0114*/ 	.word	0x000003d0
        /*0118*/ 	.word	0x000000ff
        /*011c*/ 	.word	0x00037030
        /*0120*/ 	.short	0x0100
        /*0122*/ 	.byte	0x08
	.zero		1


	//   ....[13]....
        /*0124*/ 	.word	0x000003e0
        /*0128*/ 	.word	0x000000ff
        /*012c*/ 	.word	0x00037088
        /*0130*/ 	.short	0x0100
        /*0132*/ 	.byte	0x08
	.zero		1


	//   ....[14]....
        /*0134*/ 	.word	0x000003f0
        /*0138*/ 	.word	0x000000ff
        /*013c*/ 	.word	0x00037038
        /*0140*/ 	.short	0x0100
        /*0142*/ 	.byte	0x08
	.zero		1


	//   ....[15]....
        /*0144*/ 	.word	0x00000400
        /*0148*/ 	.word	0x000000ff
        /*014c*/ 	.word	0x00037090
        /*0150*/ 	.short	0x0100
        /*0152*/ 	.byte	0x08
	.zero		1


	//   ....[16]....
        /*0154*/ 	.word	0x00000410
        /*0158*/ 	.word	0x000000ff
        /*015c*/ 	.word	0x00037040
        /*0160*/ 	.short	0x0100
        /*0162*/ 	.byte	0x08
	.zero		1


	//   ....[17]....
        /*0164*/ 	.word	0x00000420
        /*0168*/ 	.word	0x000000ff
        /*016c*/ 	.word	0x00037098
        /*0170*/ 	.short	0x0100
        /*0172*/ 	.byte	0x08
	.zero		1


	//   ....[18]....
        /*0174*/ 	.word	0x00000430
        /*0178*/ 	.word	0x000000ff
        /*017c*/ 	.word	0x00037048
        /*0180*/ 	.short	0x0100
        /*0182*/ 	.byte	0x08
	.zero		1


	//   ....[19]....
        /*0184*/ 	.word	0x00000440
        /*0188*/ 	.word	0x000000ff
        /*018c*/ 	.word	0x000370a0
        /*0190*/ 	.short	0x0100
        /*0192*/ 	.byte	0x08
	.zero		1


	//   ....[20]....
        /*0194*/ 	.word	0x00000450
        /*0198*/ 	.word	0x000000ff
        /*019c*/ 	.word	0x00037050
        /*01a0*/ 	.short	0x0100
        /*01a2*/ 	.byte	0x08
	.zero		1


	//   ....[21]....
        /*01a4*/ 	.word	0x00000460
        /*01a8*/ 	.word	0x000000ff
        /*01ac*/ 	.word	0x000370a8
        /*01b0*/ 	.short	0x0100
        /*01b2*/ 	.byte	0x08
	.zero		1


	//   ....[22]....
        /*01b4*/ 	.word	0x00001000
        /*01b8*/ 	.word	0x00000008
        /*01bc*/ 	.word	0x00037000
        /*01c0*/ 	.short	0x010a
        /*01c2*/ 	.byte	0x3f
	.zero		1


	//   ....[23]....
        /*01c4*/ 	.word	0x00001480
        /*01c8*/ 	.word	0x0000000a
        /*01cc*/ 	.word	0x00037000
        /*01d0*/ 	.short	0x010a
        /*01d2*/ 	.byte	0x3f
	.zero		1


	//   ....[24]....
        /*01d4*/ 	.word	0x00001780
        /*01d8*/ 	.word	0x00000009
        /*01dc*/ 	.word	0x00000000
        /*01e0*/ 	.short	0x0101
        /*01e2*/ 	.byte	0x3f
	.zero		1


	//   ....[25]....
        /*01e4*/ 	.word	0x000019b0
        /*01e8*/ 	.word	0x00000005
        /*01ec*/ 	.word	0x00000000
        /*01f0*/ 	.short	0x0101
        /*01f2*/ 	.byte	0x3f
	.zero		1


	//   ....[26]....
        /*01f4*/ 	.word	0x0000c030
        /*01f8*/ 	.word	0x0000000f
        /*01fc*/ 	.word	0x00037058
        /*0200*/ 	.short	0x010a
        /*0202*/ 	.byte	0x3f
	.zero		1


	//   ....[27]....
        /*0204*/ 	.word	0x0000c700
        /*0208*/ 	.word	0x00000003
        /*020c*/ 	.word	0x00000000
        /*0210*/ 	.short	0x010a
        /*0212*/ 	.byte	0x3f
	.zero		1


	//   ....[28]....
        /*0214*/ 	.word	0x0000c7b0
        /*0218*/ 	.word	0x00000000
        /*021c*/ 	.word	0x00000000
        /*0220*/ 	.short	0x010a
        /*0222*/ 	.byte	0x3f
	.zero		1


	//   ....[29]....
        /*0224*/ 	.word	0x0000c860
        /*0228*/ 	.word	0x00000000
        /*022c*/ 	.word	0x00000000
        /*0230*/ 	.short	0x010a
        /*0232*/ 	.byte	0x3f
	.zero		1


	//   ....[30]....
        /*0234*/ 	.word	0x0000c910
        /*0238*/ 	.word	0x00000000
        /*023c*/ 	.word	0x00000000
        /*0240*/ 	.short	0x010a
        /*0242*/ 	.byte	0x3f
	.zero		1


	//   ....[31]....
        /*0244*/ 	.word	0x0000c9c0
        /*0248*/ 	.word	0x00000000
        /*024c*/ 	.word	0x00000000
        /*0250*/ 	.short	0x010a
        /*0252*/ 	.byte	0x3f
	.zero		1


	//   ....[32]....
        /*0254*/ 	.word	0x0000ca70
        /*0258*/ 	.word	0x00000000
        /*025c*/ 	.word	0x00000000
        /*0260*/ 	.short	0x010a
        /*0262*/ 	.byte	0x3f
	.zero		1


	//   ....[33]....
        /*0264*/ 	.word	0x0000cb20
        /*0268*/ 	.word	0x00000000
        /*026c*/ 	.word	0x00000000
        /*0270*/ 	.short	0x010a
        /*0272*/ 	.byte	0x3f
	.zero		1


	//   ....[34]....
        /*0274*/ 	.word	0x0000cbd0
        /*0278*/ 	.word	0x00000000
        /*027c*/ 	.word	0x00000000
        /*0280*/ 	.short	0x010a
        /*0282*/ 	.byte	0x3f
	.zero		1


	//   ....[35]....
        /*0284*/ 	.word	0x0000cc80
        /*0288*/ 	.word	0x00000000
        /*028c*/ 	.word	0x00000000
        /*0290*/ 	.short	0x010a
        /*0292*/ 	.byte	0x3f
	.zero		1


	//   ....[36]....
        /*0294*/ 	.word	0x0000cd30
        /*0298*/ 	.word	0x00000000
        /*029c*/ 	.word	0x00000000
        /*02a0*/ 	.short	0x010a
        /*02a2*/ 	.byte	0x3f
	.zero		1


	//   ....[37]....
        /*02a4*/ 	.word	0x0000cde0
        /*02a8*/ 	.word	0x00000005
        /*02ac*/ 	.word	0x00000000
        /*02b0*/ 	.short	0x010a
        /*02b2*/ 	.byte	0x3f
	.zero		1


	//----- nvinfo : EIATTR_NUM_MBARRIERS
	.align		4
.L_26:
        /*02b4*/ 	.byte	0x03, 0x38
        /*02b6*/ 	.short	0x0016


	//----- nvinfo : EIATTR_EXIT_INSTR_OFFSETS
	.align		4
        /*02b8*/ 	.byte	0x04, 0x1c
        /*02ba*/ 	.short	(.L_28 - .L_27)


	//   ....[0]....
.L_27:
        /*02bc*/ 	.word	0x00000b30


	//   ....[1]....
        /*02c0*/ 	.word	0x00001ab0


	//   ....[2]....
        /*02c4*/ 	.word	0x00008b50


	//   ....[3]....
        /*02c8*/ 	.word	0x00008b90


	//   ....[4]....
        /*02cc*/ 	.word	0x0000bde0


	//   ....[5]....
        /*02d0*/ 	.word	0x0000be20


	//   ....[6]....
        /*02d4*/ 	.word	0x0000be40


	//   ....[7]....
        /*02d8*/ 	.word	0x0000c5f0


	//   ....[8]....
        /*02dc*/ 	.word	0x0000ce10


	//----- nvinfo : EIATTR_MAX_THREADS
	.align		4
.L_28:
        /*02e0*/ 	.byte	0x04, 0x05
        /*02e2*/ 	.short	(.L_30 - .L_29)
.L_29:
        /*02e4*/ 	.word	0x00000100
        /*02e8*/ 	.word	0x00000001
        /*02ec*/ 	.word	0x00000001


	//----- nvinfo : EIATTR_CRS_STACK_SIZE
	.align		4
.L_30:
        /*02f0*/ 	.byte	0x04, 0x1e
        /*02f2*/ 	.short	(.L_32 - .L_31)
.L_31:
        /*02f4*/ 	.word	0x00000000


	//----- nvinfo : EIATTR_CBANK_PARAM_SIZE
	.align		4
.L_32:
        /*02f8*/ 	.byte	0x03, 0x19
        /*02fa*/ 	.short	0x03f0


	//----- nvinfo : EIATTR_PARAM_CBANK
	.align		4
        /*02fc*/ 	.byte	0x04, 0x0a
        /*02fe*/ 	.short	(.L_34 - .L_33)
	.align		4
.L_33:
        /*0300*/ 	.word	index@(.nv.constant0._ZN7cutlass13device_kernelINS_4conv6kernel13ConvUniversalINS1_16ConvProblemShapeILNS1_8OperatorE0ELi2EEENS1_10collective14CollectiveConvINS1_46MainloopSm90TmaGmmaWarpSpecializedImplicitGemmILS5_0ELi11ELi2EN4cute5tupleIJNSA_1CILi2EEENSC_ILi1EEESE_EEENS1_36KernelImplicitTmaWarpSpecializedSm90ELi1EEENSB_IJNSC_ILi256EEENSC_ILi64EEENSB_IJNSC_ILi32EEEEEEEEENS_10bfloat16_tESN_NSA_8TiledMMAINSA_8MMA_AtomIJNSA_4SM904GMMA27MMA_64x64x16_F32BF16BF16_SSILNSR_5MajorE0ELST_0ELNSR_7ScaleInE1ELSU_1EEEEEENSA_6LayoutINSB_IJSE_SE_SE_EEENSB_IJNSC_ILi0EEESZ_SZ_EEEEENSB_IJNSA_10UnderscoreES12_S12_EEEEENS7_6detail26Sm90ImplicitGemmTileTraitsINSA_20SM90_TMA_LOAD_IM2COLENSA_14ComposedLayoutINSA_7SwizzleILi2ELi4ELi3EEENSA_18smem_ptr_flag_bitsILi16EEENSX_INSB_IJNSB_IJNSC_ILi8EEESK_EEENSB_IJSK_SE_EEENSB_IJSE_NSC_ILi11EEEEEEEEENSB_IJNSB_IJSK_SI_EEENSB_IJSE_SZ_EEENSB_IJSZ_NSC_ILi8192EEEEEEEEEEEEEvEENS16_INSA_23SM90_TMA_LOAD_MULTICASTENS18_IS1A_S1C_NSX_INSB_IJNSB_IJS1D_S1D_EEES1F_S1H_EEENSB_IJS1J_S1K_NSB_IJSZ_NSC_ILi2048EEEEEEEEEEEEEvEEEENS_8epilogue10collective6detail29Sm90TmaWarpSpecializedAdapterINS22_15DefaultEpilogueISN_NSB_IJNSB_IJlllEEESE_SZ_EEES27_NS21_6thread17LinearCombinationISN_Li1EffLNS28_9ScaleType4KindE0ELNS_15FloatRoundStyleE2ESN_EENS_4gemm15EpilogueDefaultEEEEEvvEEEEvNT_6ParamsE)
        /*0304*/ 	.short	0x0210
        /*0306*/ 	.short	0x03f0


	//----- nvinfo : EIATTR_SW_WAR
	.align		4
.L_34:
        /*0308*/ 	.byte	0x04, 0x36
        /*030a*/ 	.short	(.L_36 - .L_35)
.L_35:
        /*030c*/ 	.word	0x00000008
.L_36:


//--------------------- .nv.callgraph             --------------------------
	.section	.nv.callgraph,"",@"SHT_CUDA_CALLGRAPH"
	.align	4
	.sectionentsize	8
	.align		4
        /*0000*/ 	.word	0x00000000
	.align		4
        /*0004*/ 	.word	0xffffffff
	.align		4
        /*0008*/ 	.word	0x00000000
	.align		4
        /*000c*/ 	.word	0xfffffffe
	.align		4
        /*0010*/ 	.word	0x00000000
	.align		4
        /*0014*/ 	.word	0xfffffffd
	.align		4
        /*0018*/ 	.word	0x00000000
	.align		4
        /*001c*/ 	.word	0xfffffffc


//--------------------- .nv.constant4             --------------------------
	.section	.nv.constant4,"a",@progbits
	.align	8
	.align		8
.nv.constant4:
        /*0000*/ 	.dword	_ZN39_INTERNAL_d425e039_4_k_cu_de6903c2_27154cuda3std3__45__cpo5beginE
	.align		8
        /*0008*/ 	.dword	_ZN39_INTERNAL_d425e039_4_k_cu_de6903c2_27154cuda3std3__45__cpo3endE
	.align		8
        /*0010*/ 	.dword	_ZN39_INTERNAL_d425e039_4_k_cu_de6903c2_27154cuda3std3__45__cpo6cbeginE
	.align		8
        /*0018*/ 	.dword	_ZN39_INTERNAL_d425e039_4_k_cu_de6903c2_27154cuda3std3__45__cpo4cendE
	.align		8
        /*0020*/ 	.dword	_ZN39_INTERNAL_d425e039_4_k_cu_de6903c2_27154cuda3std3__441_GLOBAL__N__d425e039_4_k_cu_de6903c2_27156ignoreE
	.align		8
        /*0028*/ 	.dword	_ZN39_INTERNAL_d425e039_4_k_cu_de6903c2_27154cuda3std3__419piecewise_constructE
	.align		8
        /*0030*/ 	.dword	_ZN39_INTERNAL_d425e039_4_k_cu_de6903c2_27154cuda3std3__48in_placeE
	.align		8
        /*0038*/ 	.dword	_ZN39_INTERNAL_d425e039_4_k_cu_de6903c2_27154cuda3std6ranges3__45__cpo4swapE
	.align		8
        /*0040*/ 	.dword	_ZN39_INTERNAL_d425e039_4_k_cu_de6903c2_27154cuda3std6ranges3__45__cpo9iter_moveE
	.align		8
        /*0048*/ 	.dword	_ZN39_INTERNAL_d425e039_4_k_cu_de6903c2_27154cute7productE
	.align		8
        /*0050*/ 	.dword	_ZN39_INTERNAL_d425e039_4_k_cu_de6903c2_27154cute1_E


//--------------------- .text._ZN7cutlass13device_kernelINS_4conv6kernel13ConvUniversalINS1_16ConvProblemShapeILNS1_8OperatorE0ELi2EEENS1_10collective14CollectiveConvINS1_46MainloopSm90TmaGmmaWarpSpecializedImplicitGemmILS5_0ELi11ELi2EN4cute5tupleIJNSA_1CILi2EEENSC_ILi1EEESE_EEENS1_36KernelImplicitTmaWarpSpecializedSm90ELi1EEENSB_IJNSC_ILi256EEENSC_ILi64EEENSB_IJNSC_ILi32EEEEEEEEENS_10bfloat16_tESN_NSA_8TiledMMAINSA_8MMA_AtomIJNSA_4SM904GMMA27MMA_64x64x16_F32BF16BF16_SSILNSR_5MajorE0ELST_0ELNSR_7ScaleInE1ELSU_1EEEEEENSA_6LayoutINSB_IJSE_SE_SE_EEENSB_IJNSC_ILi0EEESZ_SZ_EEEEENSB_IJNSA_10UnderscoreES12_S12_EEEEENS7_6detail26Sm90ImplicitGemmTileTraitsINSA_20SM90_TMA_LOAD_IM2COLENSA_14ComposedLayoutINSA_7SwizzleILi2ELi4ELi3EEENSA_18smem_ptr_flag_bitsILi16EEENSX_INSB_IJNSB_IJNSC_ILi8EEESK_EEENSB_IJSK_SE_EEENSB_IJSE_NSC_ILi11EEEEEEEEENSB_IJNSB_IJSK_SI_EEENSB_IJSE_SZ_EEENSB_IJSZ_NSC_ILi8192EEEEEEEEEEEEEvEENS16_INSA_23SM90_TMA_LOAD_MULTICASTENS18_IS1A_S1C_NSX_INSB_IJNSB_IJS1D_S1D_EEES1F_S1H_EEENSB_IJS1J_S1K_NSB_IJSZ_NSC_ILi2048EEEEEEEEEEEEEvEEEENS_8epilogue10collective6detail29Sm90TmaWarpSpecializedAdapterINS22_15DefaultEpilogueISN_NSB_IJNSB_IJlllEEESE_SZ_EEES27_NS21_6thread17LinearCombinationISN_Li1EffLNS28_9ScaleType4KindE0ELNS_15FloatRoundStyleE2ESN_EENS_4gemm15EpilogueDefaultEEEEEvvEEEEvNT_6ParamsE --------------------------
	.section	.text._ZN7cutlass13device_kernelINS_4conv6kernel13ConvUniversalINS1_16ConvProblemShapeILNS1_8OperatorE0ELi2EEENS1_10collective14CollectiveConvINS1_46MainloopSm90TmaGmmaWarpSpecializedImplicitGemmILS5_0ELi11ELi2EN4cute5tupleIJNSA_1CILi2EEENSC_ILi1EEESE_EEENS1_36KernelImplicitTmaWarpSpecializedSm90ELi1EEENSB_IJNSC_ILi256EEENSC_ILi64EEENSB_IJNSC_ILi32EEEEEEEEENS_10bfloat16_tESN_NSA_8TiledMMAINSA_8MMA_AtomIJNSA_4SM904GMMA27MMA_64x64x16_F32BF16BF16_SSILNSR_5MajorE0ELST_0ELNSR_7ScaleInE1ELSU_1EEEEEENSA_6LayoutINSB_IJSE_SE_SE_EEENSB_IJNSC_ILi0EEESZ_SZ_EEEEENSB_IJNSA_10UnderscoreES12_S12_EEEEENS7_6detail26Sm90ImplicitGemmTileTraitsINSA_20SM90_TMA_LOAD_IM2COLENSA_14ComposedLayoutINSA_7SwizzleILi2ELi4ELi3EEENSA_18smem_ptr_flag_bitsILi16EEENSX_INSB_IJNSB_IJNSC_ILi8EEESK_EEENSB_IJSK_SE_EEENSB_IJSE_NSC_ILi11EEEEEEEEENSB_IJNSB_IJSK_SI_EEENSB_IJSE_SZ_EEENSB_IJSZ_NSC_ILi8192EEEEEEEEEEEEEvEENS16_INSA_23SM90_TMA_LOAD_MULTICASTENS18_IS1A_S1C_NSX_INSB_IJNSB_IJS1D_S1D_EEES1F_S1H_EEENSB_IJS1J_S1K_NSB_IJSZ_NSC_ILi2048EEEEEEEEEEEEEvEEEENS_8epilogue10collective6detail29Sm90TmaWarpSpecializedAdapterINS22_15DefaultEpilogueISN_NSB_IJNSB_IJlllEEESE_SZ_EEES27_NS21_6thread17LinearCombinationISN_Li1EffLNS28_9ScaleType4KindE0ELNS_15FloatRoundStyleE2ESN_EENS_4gemm15EpilogueDefaultEEEEEvvEEEEvNT_6ParamsE,"ax",@progbits
	.align	128
.text._ZN7cutlass13device_kernelINS_4conv6kernel13ConvUniversalINS1_16ConvProblemShapeILNS1_8OperatorE0ELi2EEENS1_10collective14CollectiveConvINS1_46MainloopSm90TmaGmmaWarpSpecializedImplicitGemmILS5_0ELi11ELi2EN4cute5tupleIJNSA_1CILi2EEENSC_ILi1EEESE_EEENS1_36KernelImplicitTmaWarpSpecializedSm90ELi1EEENSB_IJNSC_ILi256EEENSC_ILi64EEENSB_IJNSC_ILi32EEEEEEEEENS_10bfloat16_tESN_NSA_8TiledMMAINSA_8MMA_AtomIJNSA_4SM904GMMA27MMA_64x64x16_F32BF16BF16_SSILNSR_5MajorE0ELST_0ELNSR_7ScaleInE1ELSU_1EEEEEENSA_6LayoutINSB_IJSE_SE_SE_EEENSB_IJNSC_ILi0EEESZ_SZ_EEEEENSB_IJNSA_10UnderscoreES12_S12_EEEEENS7_6detail26Sm90ImplicitGemmTileTraitsINSA_20SM90_TMA_LOAD_IM2COLENSA_14ComposedLayoutINSA_7SwizzleILi2ELi4ELi3EEENSA_18smem_ptr_flag_bitsILi16EEENSX_INSB_IJNSB_IJNSC_ILi8EEESK_EEENSB_IJSK_SE_EEENSB_IJSE_NSC_ILi11EEEEEEEEENSB_IJNSB_IJSK_SI_EEENSB_IJSE_SZ_EEENSB_IJSZ_NSC_ILi8192EEEEEEEEEEEEEvEENS16_INSA_23SM90_TMA_LOAD_MULTICASTENS18_IS1A_S1C_NSX_INSB_IJNSB_IJS1D_S1D_EEES1F_S1H_EEENSB_IJS1J_S1K_NSB_IJSZ_NSC_ILi2048EEEEEEEEEEEEEvEEEENS_8epilogue10collective6detail29Sm90TmaWarpSpecializedAdapterINS22_15DefaultEpilogueISN_NSB_IJNSB_IJlllEEESE_SZ_EEES27_NS21_6thread17LinearCombinationISN_Li1EffLNS28_9ScaleType4KindE0ELNS_15FloatRoundStyleE2ESN_EENS_4gemm15EpilogueDefaultEEEEEvvEEEEvNT_6ParamsE:
        .type           _ZN7cutlass13device_kernelINS_4conv6kernel13ConvUniversalINS1_16ConvProblemShapeILNS1_8OperatorE0ELi2EEENS1_10collective14CollectiveConvINS1_46MainloopSm90TmaGmmaWarpSpecializedImplicitGemmILS5_0ELi11ELi2EN4cute5tupleIJNSA_1CILi2EEENSC_ILi1EEESE_EEENS1_36KernelImplicitTmaWarpSpecializedSm90ELi1EEENSB_IJNSC_ILi256EEENSC_ILi64EEENSB_IJNSC_ILi32EEEEEEEEENS_10bfloat16_tESN_NSA_8TiledMMAINSA_8MMA_AtomIJNSA_4SM904GMMA27MMA_64x64x16_F32BF16BF16_SSILNSR_5MajorE0ELST_0ELNSR_7ScaleInE1ELSU_1EEEEEENSA_6LayoutINSB_IJSE_SE_SE_EEENSB_IJNSC_ILi0EEESZ_SZ_EEEEENSB_IJNSA_10UnderscoreES12_S12_EEEEENS7_6detail26Sm90ImplicitGemmTileTraitsINSA_20SM90_TMA_LOAD_IM2COLENSA_14ComposedLayoutINSA_7SwizzleILi2ELi4ELi3EEENSA_18smem_ptr_flag_bitsILi16EEENSX_INSB_IJNSB_IJNSC_ILi8EEESK_EEENSB_IJSK_SE_EEENSB_IJSE_NSC_ILi11EEEEEEEEENSB_IJNSB_IJSK_SI_EEENSB_IJSE_SZ_EEENSB_IJSZ_NSC_ILi8192EEEEEEEEEEEEEvEENS16_INSA_23SM90_TMA_LOAD_MULTICASTENS18_IS1A_S1C_NSX_INSB_IJNSB_IJS1D_S1D_EEES1F_S1H_EEENSB_IJS1J_S1K_NSB_IJSZ_NSC_ILi2048EEEEEEEEEEEEEvEEEENS_8epilogue10collective6detail29Sm90TmaWarpSpecializedAdapterINS22_15DefaultEpilogueISN_NSB_IJNSB_IJlllEEESE_SZ_EEES27_NS21_6thread17LinearCombinationISN_Li1EffLNS28_9ScaleType4KindE0ELNS_15FloatRoundStyleE2ESN_EENS_4gemm15EpilogueDefaultEEEEEvvEEEEvNT_6ParamsE,@function
        .size           _ZN7cutlass13device_kernelINS_4conv6kernel13ConvUniversalINS1_16ConvProblemShapeILNS1_8OperatorE0ELi2EEENS1_10collective14CollectiveConvINS1_46MainloopSm90TmaGmmaWarpSpecializedImplicitGemmILS5_0ELi11ELi2EN4cute5tupleIJNSA_1CILi2EEENSC_ILi1EEESE_EEENS1_36KernelImplicitTmaWarpSpecializedSm90ELi1EEENSB_IJNSC_ILi256EEENSC_ILi64EEENSB_IJNSC_ILi32EEEEEEEEENS_10bfloat16_tESN_NSA_8TiledMMAINSA_8MMA_AtomIJNSA_4SM904GMMA27MMA_64x64x16_F32BF16BF16_SSILNSR_5MajorE0ELST_0ELNSR_7ScaleInE1ELSU_1EEEEEENSA_6LayoutINSB_IJSE_SE_SE_EEENSB_IJNSC_ILi0EEESZ_SZ_EEEEENSB_IJNSA_10UnderscoreES12_S12_EEEEENS7_6detail26Sm90ImplicitGemmTileTraitsINSA_20SM90_TMA_LOAD_IM2COLENSA_14ComposedLayoutINSA_7SwizzleILi2ELi4ELi3EEENSA_18smem_ptr_flag_bitsILi16EEENSX_INSB_IJNSB_IJNSC_ILi8EEESK_EEENSB_IJSK_SE_EEENSB_IJSE_NSC_ILi11EEEEEEEEENSB_IJNSB_IJSK_SI_EEENSB_IJSE_SZ_EEENSB_IJSZ_NSC_ILi8192EEEEEEEEEEEEEvEENS16_INSA_23SM90_TMA_LOAD_MULTICASTENS18_IS1A_S1C_NSX_INSB_IJNSB_IJS1D_S1D_EEES1F_S1H_EEENSB_IJS1J_S1K_NSB_IJSZ_NSC_ILi2048EEEEEEEEEEEEEvEEEENS_8epilogue10collective6detail29Sm90TmaWarpSpecializedAdapterINS22_15DefaultEpilogueISN_NSB_IJNSB_IJlllEEESE_SZ_EEES27_NS21_6thread17LinearCombinationISN_Li1EffLNS28_9ScaleType4KindE0ELNS_15FloatRoundStyleE2ESN_EENS_4gemm15EpilogueDefaultEEEEEvvEEEEvNT_6ParamsE,(.L_x_267 - _ZN7cutlass13device_kernelINS_4conv6kernel13ConvUniversalINS1_16ConvProblemShapeILNS1_8OperatorE0ELi2EEENS1_10collective14CollectiveConvINS1_46MainloopSm90TmaGmmaWarpSpecializedImplicitGemmILS5_0ELi11ELi2EN4cute5tupleIJNSA_1CILi2EEENSC_ILi1EEESE_EEENS1_36KernelImplicitTmaWarpSpecializedSm90ELi1EEENSB_IJNSC_ILi256EEENSC_ILi64EEENSB_IJNSC_ILi32EEEEEEEEENS_10bfloat16_tESN_NSA_8TiledMMAINSA_8MMA_AtomIJNSA_4SM904GMMA27MMA_64x64x16_F32BF16BF16_SSILNSR_5MajorE0ELST_0ELNSR_7ScaleInE1ELSU_1EEEEEENSA_6LayoutINSB_IJSE_SE_SE_EEENSB_IJNSC_ILi0EEESZ_SZ_EEEEENSB_IJNSA_10UnderscoreES12_S12_EEEEENS7_6detail26Sm90ImplicitGemmTileTraitsINSA_20SM90_TMA_LOAD_IM2COLENSA_14ComposedLayoutINSA_7SwizzleILi2ELi4ELi3EEENSA_18smem_ptr_flag_bitsILi16EEENSX_INSB_IJNSB_IJNSC_ILi8EEESK_EEENSB_IJSK_SE_EEENSB_IJSE_NSC_ILi11EEEEEEEEENSB_IJNSB_IJSK_SI_EEENSB_IJSE_SZ_EEENSB_IJSZ_NSC_ILi8192EEEEEEEEEEEEEvEENS16_INSA_23SM90_TMA_LOAD_MULTICASTENS18_IS1A_S1C_NSX_INSB_IJNSB_IJS1D_S1D_EEES1F_S1H_EEENSB_IJS1J_S1K_NSB_IJSZ_NSC_ILi2048EEEEEEEEEEEEEvEEEENS_8epilogue10collective6detail29Sm90TmaWarpSpecializedAdapterINS22_15DefaultEpilogueISN_NSB_IJNSB_IJlllEEESE_SZ_EEES27_NS21_6thread17LinearCombinationISN_Li1EffLNS28_9ScaleType4KindE0ELNS_15FloatRoundStyleE2ESN_EENS_4gemm15EpilogueDefaultEEEEEvvEEEEvNT_6ParamsE)
        .other          _ZN7cutlass13device_kernelINS_4conv6kernel13ConvUniversalINS1_16ConvProblemShapeILNS1_8OperatorE0ELi2EEENS1_10collective14CollectiveConvINS1_46MainloopSm90TmaGmmaWarpSpecializedImplicitGemmILS5_0ELi11ELi2EN4cute5tupleIJNSA_1CILi2EEENSC_ILi1EEESE_EEENS1_36KernelImplicitTmaWarpSpecializedSm90ELi1EEENSB_IJNSC_ILi256EEENSC_ILi64EEENSB_IJNSC_ILi32EEEEEEEEENS_10bfloat16_tESN_NSA_8TiledMMAINSA_8MMA_AtomIJNSA_4SM904GMMA27MMA_64x64x16_F32BF16BF16_SSILNSR_5MajorE0ELST_0ELNSR_7ScaleInE1ELSU_1EEEEEENSA_6LayoutINSB_IJSE_SE_SE_EEENSB_IJNSC_ILi0EEESZ_SZ_EEEEENSB_IJNSA_10UnderscoreES12_S12_EEEEENS7_6detail26Sm90ImplicitGemmTileTraitsINSA_20SM90_TMA_LOAD_IM2COLENSA_14ComposedLayoutINSA_7SwizzleILi2ELi4ELi3EEENSA_18smem_ptr_flag_bitsILi16EEENSX_INSB_IJNSB_IJNSC_ILi8EEESK_EEENSB_IJSK_SE_EEENSB_IJSE_NSC_ILi11EEEEEEEEENSB_IJNSB_IJSK_SI_EEENSB_IJSE_SZ_EEENSB_IJSZ_NSC_ILi8192EEEEEEEEEEEEEvEENS16_INSA_23SM90_TMA_LOAD_MULTICASTENS18_IS1A_S1C_NSX_INSB_IJNSB_IJS1D_S1D_EEES1F_S1H_EEENSB_IJS1J_S1K_NSB_IJSZ_NSC_ILi2048EEEEEEEEEEEEEvEEEENS_8epilogue10collective6detail29Sm90TmaWarpSpecializedAdapterINS22_15DefaultEpilogueISN_NSB_IJNSB_IJlllEEESE_SZ_EEES27_NS21_6thread17LinearCombinationISN_Li1EffLNS28_9ScaleType4KindE0ELNS_15FloatRoundStyleE2ESN_EENS_4gemm15EpilogueDefaultEEEEEvvEEEEvNT_6ParamsE,@"STO_CUDA_ENTRY STV_DEFAULT"
_ZN7cutlass13device_kernelINS_4conv6kernel13ConvUniversalINS1_16ConvProblemShapeILNS1_8OperatorE0ELi2EEENS1_10collective14CollectiveConvINS1_46MainloopSm90TmaGmmaWarpSpecializedImplicitGemmILS5_0ELi11ELi2EN4cute5tupleIJNSA_1CILi2EEENSC_ILi1EEESE_EEENS1_36KernelImplicitTmaWarpSpecializedSm90ELi1EEENSB_IJNSC_ILi256EEENSC_ILi64EEENSB_IJNSC_ILi32EEEEEEEEENS_10bfloat16_tESN_NSA_8TiledMMAINSA_8MMA_AtomIJNSA_4SM904GMMA27MMA_64x64x16_F32BF16BF16_SSILNSR_5MajorE0ELST_0ELNSR_7ScaleInE1ELSU_1EEEEEENSA_6LayoutINSB_IJSE_SE_SE_EEENSB_IJNSC_ILi0EEESZ_SZ_EEEEENSB_IJNSA_10UnderscoreES12_S12_EEEEENS7_6detail26Sm90ImplicitGemmTileTraitsINSA_20SM90_TMA_LOAD_IM2COLENSA_14ComposedLayoutINSA_7SwizzleILi2ELi4ELi3EEENSA_18smem_ptr_flag_bitsILi16EEENSX_INSB_IJNSB_IJNSC_ILi8EEESK_EEENSB_IJSK_SE_EEENSB_IJSE_NSC_ILi11EEEEEEEEENSB_IJNSB_IJSK_SI_EEENSB_IJSE_SZ_EEENSB_IJSZ_NSC_ILi8192EEEEEEEEEEEEEvEENS16_INSA_23SM90_TMA_LOAD_MULTICASTENS18_IS1A_S1C_NSX_INSB_IJNSB_IJS1D_S1D_EEES1F_S1H_EEENSB_IJS1J_S1K_NSB_IJSZ_NSC_ILi2048EEEEEEEEEEEEEvEEEENS_8epilogue10collective6detail29Sm90TmaWarpSpecializedAdapterINS22_15DefaultEpilogueISN_NSB_IJNSB_IJlllEEESE_SZ_EEES27_NS21_6thread17LinearCombinationISN_Li1EffLNS28_9ScaleType4KindE0ELNS_15FloatRoundStyleE2ESN_EENS_4gemm15EpilogueDefaultEEEEEvvEEEEvNT_6ParamsE:
[----:B------:R-:W-:Y:S01]  /*0000*/  LDC R1, c[0x0][0x28] ;  /* 0x00000a00ff017b82 */ /* 0x000fe20000000800 */
[----:B------:R-:W0:Y:S01]  /*0010*/  S2R R13, SR_TID.X ;  /* 0x00000000000d7919 */ /* 0x000e220000002100 */
[----:B------:R-:W-:Y:S01]  /*0020*/  ELECT P0, URZ, PT ;  /* 0x00000000003f782f */ /* 0x000fe20003800000 */
[----:B------:R-:W-:Y:S01]  /*0030*/  BSSY B0, `(.L_x_0) ;  /* 0x0000010000007945 */ /* 0x000fe20003800000 */
[----:B------:R-:W1:Y:S01]  /*0040*/  S2R R12, SR_CTAID.X ;  /* 0x00000000000c7919 */ /* 0x000e620000002500 */
[--C-:B0-----:R-:W-:Y:S02]  /*0050*/  SHF.R.U32.HI R2, RZ, 0x5, R13.reuse ;  /* 0x00000005ff027819 */ /* 0x101fe4000001160d */
[----:B------:R-:W-:-:S03]  /*0060*/  SHF.R.U32.HI R0, RZ, 0x7, R13 ;  /* 0x00000007ff007819 */ /* 0x000fc6000001160d */
[----:B------:R-:W0:Y:S04]  /*0070*/  SHFL.IDX PT, R4, R2, RZ, 0x1f ;  /* 0x00001fff02047589 */ /* 0x000e2800000e0000 */
[----:B------:R2:W3:Y:S01]  /*0080*/  SHFL.IDX PT, R10, R0, RZ, 0x1f ;  /* 0x00001fff000a7589 */ /* 0x0004e200000e0000 */
[----:B0-----:R-:W-:-:S13]  /*0090*/  ISETP.NE.OR P0, PT, R4, RZ, !P0 ;  /* 0x000000ff0400720c */ /* 0x001fda0004705670 */
[----:B-123--:R-:W-:Y:S05]  /*00a0*/  @P0 BRA `(.L_x_1) ;  /* 0x0000000000200947 */ /* 0x00efea0003800000 */
[----:B------:R-:W-:Y:S02]  /*00b0*/  ULDC.64 UR4, c[0x0][0x198] ;  /* 0x0000660000047ab9 */ /* 0x000fe40000000a00 */
[----:B------:R-:W-:Y:S02]  /*00c0*/  UIADD3 UR6, UP0, UR4, 0xf0, URZ ;  /* 0x000000f004067890 */ /* 0x000fe4000ff1e03f */
[----:B------:R-:W-:Y:S02]  /*00d0*/  UIADD3 UR4, UP1, UR4, 0x1f0, URZ ;  /* 0x000001f004047890 */ /* 0x000fe4000ff3e03f */
[----:B------:R-:W-:Y:S02]  /*00e0*/  UIADD3.X UR7, URZ, UR5, URZ, UP0, !UPT ;  /* 0x000000053f077290 */ /* 0x000fe400087fe43f */
[----:B------:R-:W-:-:S07]  /*00f0*/  UIADD3.X UR5, URZ, UR5, URZ, UP1, !UPT ;  /* 0x000000053f057290 */ /* 0x000fce0008ffe43f */
[----:B------:R0:W-:Y:S02]  /*0100*/  UTMACCTL.PF [UR6] ;  /* 0x00000000060079b9 */ /* 0x0001e40008040000 */
[----:B------:R0:W-:Y:S02]  /*0110*/  UTMACCTL.PF [UR4] ;  /* 0x00000000040079b9 */ /* 0x0001e40008040000 */
[----:B0-----:R-:W-:Y:S01]  /*0120*/  NOP ;  /* 0x0000000000007918 */ /* 0x001fe20000000000 */
.L_x_1:
[----:B------:R-:W-:Y:S05]  /*0130*/  BSYNC B0 ;  /* 0x0000000000007941 */ /* 0x000fea0003800000 */
.L_x_0:
[----:B------:R-:W0:Y:S01]  /*0140*/  SHFL.IDX PT, R2, R2, RZ, 0x1f ;  /* 0x00001fff02027589 */ /* 0x000e2200000e0000 */
[----:B------:R-:W-:Y:S02]  /*0150*/  SHF.R.S32.HI R0, RZ, 0x1f, R13 ;  /* 0x0000001fff007819 */ /* 0x000fe4000001140d */
[----:B------:R-:W-:Y:S01]  /*0160*/  I2FP.F32.U32 R8, R12 ;  /* 0x0000000c00087245 */ /* 0x000fe20000201000 */
[----:B------:R-:W1:Y:S01]  /*0170*/  S2R R16, SR_CTAID.Y ;  /* 0x0000000000107919 */ /* 0x000e620000002600 */
[----:B------:R-:W-:-:S04]  /*0180*/  LEA.HI R0, R0, R13, RZ, 0x7 ;  /* 0x0000000d00007211 */ /* 0x000fc800078f38ff */
[----:B------:R-:W-:-:S05]  /*0190*/  LOP3.LUT R0, R0, 0xffffff80, RZ, 0xc0, !PT ;  /* 0xffffff8000007812 */ /* 0x000fca00078ec0ff */
[----:B------:R-:W-:-:S05]  /*01a0*/  IMAD.IADD R0, R13, 0x1, -R0 ;  /* 0x000000010d007824 */ /* 0x000fca00078e0a00 */
[----:B------:R-:W-:-:S04]  /*01b0*/  SHF.R.S32.HI R3, RZ, 0x1f, R0 ;  /* 0x0000001fff037819 */ /* 0x000fc80000011400 */
[----:B------:R-:W-:Y:S02]  /*01c0*/  LEA.HI R5, R3, R0, RZ, 0x3 ;  /* 0x0000000003057211 */ /* 0x000fe400078f18ff */
[----:B0-----:R-:W-:Y:S02]  /*01d0*/  ISETP.NE.AND P0, PT, R2, RZ, PT ;  /* 0x000000ff0200720c */ /* 0x001fe40003f05270 */
[--C-:B------:R-:W-:Y:S02]  /*01e0*/  SHF.R.S32.HI R6, RZ, 0x3, R5.reuse ;  /* 0x00000003ff067819 */ /* 0x100fe40000011405 */
[----:B------:R-:W-:Y:S02]  /*01f0*/  SHF.R.S32.HI R5, RZ, 0x1f, R5 ;  /* 0x0000001fff057819 */ /* 0x000fe40000011405 */
[----:B------:R-:W-:-:S07]  /*0200*/  SHF.R.S32.HI R7, RZ, 0x1f, R2 ;  /* 0x0000001fff077819 */ /* 0x000fce0000011402 */
[----:B-1----:R-:W-:Y:S05]  /*0210*/  @P0 BRA `(.L_x_2) ;  /* 0x00000000009c0947 */ /* 0x002fea0003800000 */
[----:B------:R-:W-:Y:S01]  /*0220*/  ELECT P0, URZ, PT ;  /* 0x00000000003f782f */ /* 0x000fe20003800000 */
[----:B------:R-:W-:-:S12]  /*0230*/  BSSY B0, `(.L_x_2) ;  /* 0x0000025000007945 */ /* 0x000fd80003800000 */
[----:B------:R-:W-:Y:S05]  /*0240*/  @!P0 BRA `(.L_x_3) ;  /* 0x00000000008c8947 */ /* 0x000fea0003800000 */
[----:B------:R-:W0:Y:S01]  /*0250*/  S2UR UR8, SR_CgaCtaId ;  /* 0x00000000000879c3 */ /* 0x000e220000008800 */
[----:B------:R-:W-:Y:S01]  /*0260*/  UMOV UR4, 0x400 ;  /* 0x0000040000047882 */ /* 0x000fe20000000000 */
[----:B------:R-:W-:Y:S01]  /*0270*/  UMOV UR5, 0x1 ;  /* 0x0000000100057882 */ /* 0x000fe20000000000 */
[----:B------:R-:W-:Y:S02]  /*0280*/  UMOV UR6, 0x2 ;  /* 0x0000000200067882 */ /* 0x000fe40000000000 */
[----:B------:R-:W-:-:S04]  /*0290*/  UIADD3 UR6, -UR6, 0x100000, URZ ;  /* 0x0010000006067890 */ /* 0x000fc8000fffe13f */
[----:B------:R-:W-:Y:S02]  /*02a0*/  USHF.L.U32 UR7, UR6, 0xb, URZ ;  /* 0x0000000b06077899 */ /* 0x000fe4000800063f */
[----:B------:R-:W-:Y:S02]  /*02b0*/  USHF.L.U32 UR6, UR6, 0x1, URZ ;  /* 0x0000000106067899 */ /* 0x000fe4000800063f */
[----:B0-----:R-:W-:Y:S02]  /*02c0*/  ULEA UR8, UR8, UR4, 0x18 ;  /* 0x0000000408087291 */ /* 0x001fe4000f8ec03f */
[----:B------:R-:W-:-:S04]  /*02d0*/  UIADD3 UR4, -UR5, 0x100000, URZ ;  /* 0x0010000005047890 */ /* 0x000fc8000fffe13f */
[----:B------:R-:W-:Y:S02]  /*02e0*/  USHF.L.U32 UR5, UR4, 0xb, URZ ;  /* 0x0000000b04057899 */ /* 0x000fe4000800063f */
[----:B------:R-:W-:Y:S01]  /*02f0*/  USHF.L.U32 UR4, UR4, 0x1, URZ ;  /* 0x0000000104047899 */ /* 0x000fe2000800063f */
[----:B------:R-:W0:Y:S11]  /*0300*/  FENCE.VIEW.ASYNC.S ;  /* 0x00000000000073c6 */ /* 0x000e360000000000 */
[----:B0-----:R0:W1:Y:S01]  /*0310*/  SYNCS.EXCH.64 URZ, [UR8+0x37000], UR4 ;  /* 0x03700004083f75b2 */ /* 0x0010620008000100 */
[----:B------:R0:W2:Y:S01]  /*0320*/  SYNCS.EXCH.64 URZ, [UR8+0x37058], UR6 ;  /* 0x03705806083f75b2 */ /* 0x0000a20008000100 */
[----:B------:R0:W3:Y:S01]  /*0330*/  SYNCS.EXCH.64 URZ, [UR8+0x37008], UR4 ;  /* 0x03700804083f75b2 */ /* 0x0000e20008000100 */
[----:B------:R0:W4:Y:S01]  /*0340*/  SYNCS.EXCH.64 URZ, [UR8+0x37060], UR6 ;  /* 0x03706006083f75b2 */ /* 0x0001220008000100 */
[----:B------:R0:W0:Y:S01]  /*0350*/  SYNCS.EXCH.64 URZ, [UR8+0x37010], UR4 ;  /* 0x03701004083f75b2 */ /* 0x0000220008000100 */
        /* <DEDUP_REMOVED lines=17> */
[----:B------:R-:W-:Y:S01]  /*0470*/  NOP ;  /* 0x0000000000007918 */ /* 0x000fe20000000000 */
.L_x_3:
[----:B0-----:R-:W-:Y:S05]  /*0480*/  BSYNC B0 ;  /* 0x0000000000007941 */ /* 0x001fea0003800000 */
.L_x_2:
[----:B------:R-:W-:Y:S01]  /*0490*/  ULDC UR4, c[0x0][0x150] ;  /* 0x0000540000047ab9 */ /* 0x000fe20000000800 */
[----:B------:R-:W-:Y:S01]  /*04a0*/  LEA.HI R5, R5, R6, RZ, 0x2 ;  /* 0x0000000605057211 */ /* 0x000fe200078f10ff */
[----:B------:R-:W-:Y:S01]  /*04b0*/  FMUL R8, R8, UR4 ;  /* 0x0000000408087c20 */ /* 0x000fe20008400000 */
[----:B------:R-:W-:Y:S01]  /*04c0*/  LEA.HI R7, R7, R2, RZ, 0x2 ;  /* 0x0000000207077211 */ /* 0x000fe200078f10ff */
[----:B------:R-:W-:Y:S01]  /*04d0*/  ULDC UR4, c[0x0][0x154] ;  /* 0x0000550000047ab9 */ /* 0x000fe20000000800 */
[----:B------:R-:W-:Y:S01]  /*04e0*/  LOP3.LUT R5, R5, 0xfffffffc, RZ, 0xc0, !PT ;  /* 0xfffffffc05057812 */ /* 0x000fe200078ec0ff */
[----:B------:R-:W0:Y:S01]  /*04f0*/  LDC R11, c[0x0][0x140] ;  /* 0x00005000ff0b7b82 */ /* 0x000e220000000800 */
[----:B------:R-:W-:Y:S01]  /*0500*/  LOP3.LUT R7, R7, 0x3ffffffc, RZ, 0xc0, !PT ;  /* 0x3ffffffc07077812 */ /* 0x000fe200078ec0ff */
[----:B------:R-:W5:Y:S01]  /*0510*/  F2I.U32.TRUNC.NTZ R8, R8 ;  /* 0x0000000800087305 */ /* 0x000f62000020f000 */
[----:B------:R-:W-:Y:S01]  /*0520*/  LOP3.LUT P0, RZ, R0, 0x7, RZ, 0xc0, !PT ;  /* 0x0000000700ff7812 */ /* 0x000fe2000780c0ff */
[----:B------:R-:W-:Y:S01]  /*0530*/  IMAD.IADD R5, R6, 0x1, -R5 ;  /* 0x0000000106057824 */ /* 0x000fe200078e0a05 */
[----:B------:R-:W-:Y:S01]  /*0540*/  I2FP.F32.U32 R6, R16 ;  /* 0x0000001000067245 */ /* 0x000fe20000201000 */
[----:B------:R-:W-:Y:S01]  /*0550*/  IMAD.IADD R2, R2, 0x1, -R7 ;  /* 0x0000000102027824 */ /* 0x000fe200078e0a07 */
[----:B------:R-:W-:Y:S01]  /*0560*/  ISETP.NE.AND P3, PT, R10, 0x1, PT ;  /* 0x000000010a00780c */ /* 0x000fe20003f65270 */
[----:B------:R-:W-:Y:S01]  /*0570*/  NOP ;  /* 0x0000000000007918 */ /* 0x000fe20000000000 */
[----:B------:R-:W-:Y:S01]  /*0580*/  NOP ;  /* 0x0000000000007918 */ /* 0x000fe20000000000 */
[----:B------:R-:W-:-:S02]  /*0590*/  IMAD R2, R2, 0x4, R5 ;  /* 0x0000000402027824 */ /* 0x000fc400078e0205 */
[----:B------:R-:W-:Y:S01]  /*05a0*/  FMUL R9, R6, UR4 ;  /* 0x0000000406097c20 */ /* 0x000fe20008400000 */
[----:B------:R-:W-:Y:S02]  /*05b0*/  ULDC UR4, c[0x0][0x144] ;  /* 0x0000510000047ab9 */ /* 0x000fe40000000800 */
[C---:B------:R-:W-:Y:S01]  /*05c0*/  LEA.HI R5, R2.reuse, R2, RZ, 0x1 ;  /* 0x0000000202057211 */ /* 0x040fe200078f08ff */
[----:B-----5:R-:W-:Y:S02]  /*05d0*/  IMAD.MOV R7, RZ, RZ, -R8 ;  /* 0x000000ffff077224 */ /* 0x020fe400078e0a08 */
[----:B------:R-:W5:Y:S01]  /*05e0*/  F2I.U32.TRUNC.NTZ R9, R9 ;  /* 0x0000000900097305 */ /* 0x000f62000020f000 */
[----:B------:R-:W-:Y:S01]  /*05f0*/  LOP3.LUT R5, R5, 0xfffffffe, RZ, 0xc0, !PT ;  /* 0xfffffffe05057812 */ /* 0x000fe200078ec0ff */
[----:B------:R-:W-:Y:S01]  /*0600*/  IMAD R6, R7, UR4, R12 ;  /* 0x0000000407067c24 */ /* 0x000fe2000f8e020c */
[----:B------:R-:W-:Y:S01]  /*0610*/  ULDC UR4, c[0x0][0x148] ;  /* 0x0000520000047ab9 */ /* 0x000fe20000000800 */
[C---:B------:R-:W-:Y:S01]  /*0620*/  IMAD.SHL.U32 R7, R2.reuse, 0x4, RZ ;  /* 0x0000000402077824 */ /* 0x040fe200078e00ff */
[----:B0-----:R-:W-:Y:S01]  /*0630*/  ISETP.EQ.U32.AND P1, PT, R11, 0x1, PT ;  /* 0x000000010b00780c */ /* 0x001fe20003f22070 */
[----:B------:R-:W-:-:S03]  /*0640*/  IMAD.IADD R5, R2, 0x1, -R5 ;  /* 0x0000000102057824 */ /* 0x000fc600078e0a05 */
[----:B------:R-:W-:Y:S02]  /*0650*/  LOP3.LUT R2, R2, 0xc, R7, 0x78, !PT ;  /* 0x0000000c02027812 */ /* 0x000fe400078e7807 */
[----:B------:R-:W-:Y:S02]  /*0660*/  ISETP.NE.AND P4, PT, R5, R6, PT ;  /* 0x000000060500720c */ /* 0x000fe40003f85270 */
[----:B------:R-:W-:Y:S01]  /*0670*/  SHF.R.S32.HI R5, RZ, 0x1f, R4 ;  /* 0x0000001fff057819 */ /* 0x000fe20000011404 */
[----:B-----5:R-:W-:Y:S01]  /*0680*/  IMAD.MOV R7, RZ, RZ, -R9 ;  /* 0x000000ffff077224 */ /* 0x020fe200078e0a09 */
[----:B------:R-:W-:Y:S02]  /*0690*/  ISETP.LT.U32.AND P0, PT, R2, 0x2, !P0 ;  /* 0x000000020200780c */ /* 0x000fe40004701070 */
[----:B------:R-:W-:Y:S01]  /*06a0*/  LEA.HI R5, R5, R4, RZ, 0x2 ;  /* 0x0000000405057211 */ /* 0x000fe200078f10ff */
[----:B------:R-:W-:-:S03]  /*06b0*/  IMAD R9, R7, UR4, R16 ;  /* 0x0000000407097c24 */ /* 0x000fc6000f8e0210 */
[----:B------:R-:W-:-:S03]  /*06c0*/  LOP3.LUT R5, R5, 0xfffffffc, RZ, 0xc0, !PT ;  /* 0xfffffffc05057812 */ /* 0x000fc600078ec0ff */
[----:B------:R-:W-:Y:S02]  /*06d0*/  @P4 LEA.HI R6, R2, R2, RZ, 0x1 ;  /* 0x0000000202064211 */ /* 0x000fe400078f08ff */
[----:B------:R-:W-:Y:S01]  /*06e0*/  IMAD.IADD R7, R4, 0x1, -R5 ;  /* 0x0000000104077824 */ /* 0x000fe200078e0a05 */
[----:B------:R-:W-:Y:S02]  /*06f0*/  SEL R5, RZ, 0x1, !P0 ;  /* 0x00000001ff057807 */ /* 0x000fe40004000000 */
[----:B------:R-:W-:Y:S02]  /*0700*/  @P4 SHF.R.S32.HI R6, RZ, 0x1, R6 ;  /* 0x00000001ff064819 */ /* 0x000fe40000011406 */
[----:B------:R-:W-:Y:S02]  /*0710*/  LOP3.LUT P2, RZ, R10, R7, RZ, 0xfc, !PT ;  /* 0x000000070aff7212 */ /* 0x000fe4000784fcff */
[----:B------:R-:W-:Y:S01]  /*0720*/  @P4 ISETP.NE.AND P5, PT, R6, R9, PT ;  /* 0x000000090600420c */ /* 0x000fe20003fa5270 */
[----:B------:R-:W-:Y:S01]  /*0730*/  IMAD.MOV.U32 R6, RZ, RZ, 0x1 ;  /* 0x00000001ff067424 */ /* 0x000fe200078e00ff */
[----:B------:R-:W-:-:S02]  /*0740*/  SEL R4, RZ, 0x1, P2 ;  /* 0x00000001ff047807 */ /* 0x000fc40001000000 */
[----:B------:R-:W-:Y:S02]  /*0750*/  @P4 SEL R6, RZ, 0x1, P5 ;  /* 0x00000001ff064807 */ /* 0x000fe40002800000 */
[----:B------:R-:W-:Y:S02]  /*0760*/  SEL R4, R4, 0x2, P3 ;  /* 0x0000000204047807 */ /* 0x000fe40001800000 */
[----:B------:R-:W-:Y:S01]  /*0770*/  LOP3.LUT R6, R6, R5, RZ, 0xc0, !PT ;  /* 0x0000000506067212 */ /* 0x000fe200078ec0ff */
[----:B------:R-:W-:Y:S06]  /*0780*/  @!P1 BRA `(.L_x_4) ;  /* 0x0000000000089947 */ /* 0x000fec0003800000 */
[----:B-1234-:R-:W-:Y:S01]  /*0790*/  UCGABAR_ARV ;  /* 0x00000000000079c7 */ /* 0x01efe20008000000 */
[----:B------:R-:W-:Y:S05]  /*07a0*/  BRA `(.L_x_5) ;  /* 0x0000000000047947 */ /* 0x000fea0003800000 */
.L_x_4:
[----:B-1234-:R-:W-:Y:S01]  /*07b0*/  NOP ;  /* 0x0000000000007918 */ /* 0x01efe20000000000 */
.L_x_5:
[----:B------:R-:W-:Y:S01]  /*07c0*/  ULDC.64 UR4, c[0x0][0x598] ;  /* 0x0001660000047ab9 */ /* 0x000fe20000000a00 */
[----:B------:R-:W-:Y:S01]  /*07d0*/  ULDC.64 UR12, c[0x0][0x208] ;  /* 0x00008200000c7ab9 */ /* 0x000fe20000000a00 */
[----:B------:R-:W-:-:S04]  /*07e0*/  ISETP.NE.U32.AND P0, PT, RZ, UR4, PT ;  /* 0x00000004ff007c0c */ /* 0x000fc8000bf05070 */
[----:B------:R-:W-:-:S13]  /*07f0*/  ISETP.NE.AND.EX P0, PT, RZ, UR5, PT, P0 ;  /* 0x00000005ff007c0c */ /* 0x000fda000bf05300 */
[----:B------:R-:W-:Y:S05]  /*0800*/  @!P0 BRA `(.L_x_6) ;  /* 0x00000000001c8947 */ /* 0x000fea0003800000 */
[----:B------:R-:W0:Y:S02]  /*0810*/  LDC.64 R8, c[0x0][0x598] ;  /* 0x00016600ff087b82 */ /* 0x000e240000000a00 */
[----:B0-----:R-:W2:Y:S02]  /*0820*/  LDG.E.64 R8, desc[UR12][R8.64] ;  /* 0x0000000c08087981 */ /* 0x001ea4000c1e1b00 */
[----:B--2---:R-:W-:-:S04]  /*0830*/  ISETP.NE.U32.AND P0, PT, R8, RZ, PT ;  /* 0x000000ff0800720c */ /* 0x004fc80003f05070 */
[----:B------:R-:W-:-:S13]  /*0840*/  ISETP.NE.AND.EX P0, PT, R9, RZ, PT, P0 ;  /* 0x000000ff0900720c */ /* 0x000fda0003f05300 */
[----:B------:R-:W-:Y:S05]  /*0850*/  @!P0 BRA `(.L_x_6) ;  /* 0x0000000000088947 */ /* 0x000fea0003800000 */
[----:B------:R0:W5:Y:S01]  /*0860*/  LD.E R11, desc[UR12][R8.64] ;  /* 0x0000000c080b7980 */ /* 0x000162000c101900 */
[----:B------:R-:W-:Y:S05]  /*0870*/  BRA `(.L_x_7) ;  /* 0x0000000000207947 */ /* 0x000fea0003800000 */
.L_x_6:
[----:B------:R-:W-:Y:S02]  /*0880*/  ULDC.64 UR4, c[0x0][0x588] ;  /* 0x0001620000047ab9 */ /* 0x000fe40000000a00 */
[----:B------:R-:W-:-:S04]  /*0890*/  ISETP.NE.U32.AND P0, PT, RZ, UR4, PT ;  /* 0x00000004ff007c0c */ /* 0x000fc8000bf05070 */
[----:B------:R-:W-:-:S13]  /*08a0*/  ISETP.NE.AND.EX P0, PT, RZ, UR5, PT, P0 ;  /* 0x00000005ff007c0c */ /* 0x000fda000bf05300 */
[----:B------:R-:W-:Y:S05]  /*08b0*/  @!P0 BRA `(.L_x_8) ;  /* 0x00000000000c8947 */ /* 0x000fea0003800000 */
[----:B------:R-:W0:Y:S02]  /*08c0*/  LDC.64 R8, c[0x0][0x588] ;  /* 0x00016200ff087b82 */ /* 0x000e240000000a00 */
[----:B0-----:R1:W5:Y:S01]  /*08d0*/  LDG.E R11, desc[UR12][R8.64] ;  /* 0x0000000c080b7981 */ /* 0x001362000c1e1900 */
[----:B------:R-:W-:Y:S05]  /*08e0*/  BRA `(.L_x_7) ;  /* 0x0000000000047947 */ /* 0x000fea0003800000 */
.L_x_8:
[----:B------:R-:W2:Y:S02]  /*08f0*/  LDC R11, c[0x0][0x580] ;  /* 0x00016000ff0b7b82 */ /* 0x000ea40000000800 */
.L_x_7:
[----:B------:R-:W-:Y:S02]  /*0900*/  ULDC.64 UR4, c[0x0][0x5a0] ;  /* 0x0001680000047ab9 */ /* 0x000fe40000000a00 */
[----:B------:R-:W-:-:S04]  /*0910*/  ISETP.NE.U32.AND P0, PT, RZ, UR4, PT ;  /* 0x00000004ff007c0c */ /* 0x000fc8000bf05070 */
[----:B------:R-:W-:-:S13]  /*0920*/  ISETP.NE.AND.EX P0, PT, RZ, UR5, PT, P0 ;  /* 0x00000005ff007c0c */ /* 0x000fda000bf05300 */
[----:B------:R-:W-:Y:S05]  /*0930*/  @!P0 BRA `(.L_x_9) ;  /* 0x00000000001c8947 */ /* 0x000fea0003800000 */
[----:B01----:R-:W0:Y:S02]  /*0940*/  LDC.64 R8, c[0x0][0x5a0] ;  /* 0x00016800ff087b82 */ /* 0x003e240000000a00 */
[----:B0-----:R-:W3:Y:S02]  /*0950*/  LDG.E.64 R8, desc[UR12][R8.64] ;  /* 0x0000000c08087981 */ /* 0x001ee4000c1e1b00 */
[----:B---3--:R-:W-:-:S04]  /*0960*/  ISETP.NE.U32.AND P0, PT, R8, RZ, PT ;  /* 0x000000ff0800720c */ /* 0x008fc80003f05070 */
[----:B------:R-:W-:-:S13]  /*0970*/  ISETP.NE.AND.EX P0, PT, R9, RZ, PT, P0 ;  /* 0x000000ff0900720c */ /* 0x000fda0003f05300 */
[----:B------:R-:W-:Y:S05]  /*0980*/  @!P0 BRA `(.L_x_9) ;  /* 0x0000000000088947 */ /* 0x000fea0003800000 */
[----:B------:R0:W5:Y:S01]  /*0990*/  LD.E R14, desc[UR12][R8.64] ;  /* 0x0000000c080e7980 */ /* 0x000162000c101900 */
[----:B------:R-:W-:Y:S05]  /*09a0*/  BRA `(.L_x_10) ;  /* 0x0000000000207947 */ /* 0x000fea0003800000 */
.L_x_9:
[----:B------:R-:W-:Y:S02]  /*09b0*/  ULDC.64 UR4, c[0x0][0x590] ;  /* 0x0001640000047ab9 */ /* 0x000fe40000000a00 */
[----:B------:R-:W-:-:S04]  /*09c0*/  ISETP.NE.U32.AND P0, PT, RZ, UR4, PT ;  /* 0x00000004ff007c0c */ /* 0x000fc8000bf05070 */
[----:B------:R-:W-:-:S13]  /*09d0*/  ISETP.NE.AND.EX P0, PT, RZ, UR5, PT, P0 ;  /* 0x00000005ff007c0c */ /* 0x000fda000bf05300 */
[----:B------:R-:W-:Y:S05]  /*09e0*/  @!P0 BRA `(.L_x_11) ;  /* 0x00000000000c8947 */ /* 0x000fea0003800000 */
[----:B------:R-:W3:Y:S02]  /*09f0*/  LDC.64 R14, c[0x0][0x590] ;  /* 0x00016400ff0e7b82 */ /* 0x000ee40000000a00 */
[----:B---3--:R3:W5:Y:S01]  /*0a00*/  LDG.E R14, desc[UR12][R14.64] ;  /* 0x0000000c0e0e7981 */ /* 0x008762000c1e1900 */
[----:B------:R-:W-:Y:S05]  /*0a10*/  BRA `(.L_x_10) ;  /* 0x0000000000047947 */ /* 0x000fea0003800000 */
.L_x_11:
[----:B------:R-:W4:Y:S02]  /*0a20*/  LDC R14, c[0x0][0x584] ;  /* 0x00016100ff0e7b82 */ /* 0x000f240000000800 */
.L_x_10:
[----:B------:R-:W1:Y:S08]  /*0a30*/  LDC R5, c[0x0][0x3c4] ;  /* 0x0000f100ff057b82 */ /* 0x000e700000000800 */
[----:B------:R-:W2:Y:S01]  /*0a40*/  LDC.64 R18, c[0x0][0x3c8] ;  /* 0x0000f200ff127b82 */ /* 0x000ea20000000a00 */
[----:B-1----:R-:W-:-:S05]  /*0a50*/  VIADD R5, R5, 0x1f ;  /* 0x0000001f05057836 */ /* 0x002fca0000000000 */
[----:B0-----:R-:W-:-:S04]  /*0a60*/  SHF.R.S32.HI R8, RZ, 0x1f, R5 ;  /* 0x0000001fff087819 */ /* 0x001fc80000011405 */
[----:B------:R-:W-:-:S04]  /*0a70*/  LEA.HI R8, R8, R5, RZ, 0x5 ;  /* 0x0000000508087211 */ /* 0x000fc800078f28ff */
[----:B------:R-:W-:-:S05]  /*0a80*/  SHF.R.S32.HI R9, RZ, 0x5, R8 ;  /* 0x00000005ff097819 */ /* 0x000fca0000011408 */
[----:B--2---:R-:W-:-:S04]  /*0a90*/  IMAD R8, R9, R18, RZ ;  /* 0x0000001209087224 */ /* 0x004fc800078e02ff */
[----:B------:R-:W-:Y:S01]  /*0aa0*/  IMAD R5, R8, R19, RZ ;  /* 0x0000001308057224 */ /* 0x000fe200078e02ff */
[----:B------:R-:W-:Y:S06]  /*0ab0*/  @!P1 BRA `(.L_x_12) ;  /* 0x00000000000c9947 */ /* 0x000fec0003800000 */
[----:B------:R-:W-:Y:S01]  /*0ac0*/  UCGABAR_WAIT ;  /* 0x0000000000007dc7 */ /* 0x000fe20008000000 */
[----:B------:R-:W-:Y:S01]  /*0ad0*/  CCTL.IVALL ;  /* 0x00000000ff00798f */ /* 0x000fe20002000000 */
[----:B------:R-:W-:Y:S05]  /*0ae0*/  BRA `(.L_x_13) ;  /* 0x0000000000047947 */ /* 0x000fea0003800000 */
.L_x_12:
[----:B------:R-:W-:Y:S06]  /*0af0*/  BAR.SYNC.DEFER_BLOCKING 0x0 ;  /* 0x0000000000007b1d */ /* 0x000fec0000010000 */
.L_x_13:
[----:B------:R-:W-:-:S13]  /*0b00*/  ISETP.NE.AND P0, PT, R10, RZ, PT ;  /* 0x000000ff0a00720c */ /* 0x000fda0003f05270 */
[----:B------:R-:W-:Y:S05]  /*0b10*/  @!P0 BRA `(.L_x_14) ;  /* 0x000000b000c48947 */ /* 0x000fea0003800000 */
[----:B------:R-:W-:-:S13]  /*0b20*/  ISETP.NE.AND P0, PT, R10, 0x1, PT ;  /* 0x000000010a00780c */ /* 0x000fda0003f05270 */
[----:B------:R-:W-:Y:S05]  /*0b30*/  @P0 EXIT ;  /* 0x000000000000094d */ /* 0x000fea0003800000 */
[----:B------:R-:W-:Y:S01]  /*0b40*/  ISETP.GE.AND P0, PT, R5, 0x1, PT ;  /* 0x000000010500780c */ /* 0x000fe20003f06270 */
[----:B------:R-:W-:Y:S01]  /*0b50*/  UMOV UR4, URZ ;  /* 0x0000003f00047c82 */ /* 0x000fe20008000000 */
[----:B------:R-:W-:Y:S02]  /*0b60*/  CS2R R54, SRZ ;  /* 0x0000000000367805 */ /* 0x000fe4000001ff00 */
[----:B------:R-:W-:Y:S02]  /*0b70*/  CS2R R120, SRZ ;  /* 0x0000000000787805 */ /* 0x000fe4000001ff00 */
[----:B------:R-:W-:Y:S02]  /*0b80*/  CS2R R122, SRZ ;  /* 0x00000000007a7805 */ /* 0x000fe4000001ff00 */
[----:B------:R-:W-:Y:S02]  /*0b90*/  CS2R R124, SRZ ;  /* 0x00000000007c7805 */ /* 0x000fe4000001ff00 */
[----:B------:R-:W-:-:S02]  /*0ba0*/  CS2R R126, SRZ ;  /* 0x00000000007e7805 */ /* 0x000fc4000001ff00 */
[----:B------:R-:W-:Y:S02]  /*0bb0*/  CS2R R128, SRZ ;  /* 0x0000000000807805 */ /* 0x000fe4000001ff00 */
        /* <DEDUP_REMOVED lines=57> */
[----:B------:R-:W-:Y:S01]  /*0f50*/  CS2R R52, SRZ ;  /* 0x0000000000347805 */ /* 0x000fe2000001ff00 */
[----:B------:R-:W-:Y:S06]  /*0f60*/  @!P0 BRA `(.L_x_15) ;  /* 0x0000000000e08947 */ /* 0x000fec0003800000 */
[----:B------:R-:W-:-:S04]  /*0f70*/  LOP3.LUT R7, R4, 0x1, RZ, 0xfc, !PT ;  /* 0x0000000104077812 */ /* 0x000fc800078efcff */
[----:B------:R-:W-:-:S13]  /*0f80*/  ISETP.NE.AND P1, PT, R7, 0x3, PT ;  /* 0x000000030700780c */ /* 0x000fda0003f25270 */
[----:B------:R-:W-:Y:S05]  /*0f90*/  @!P1 BRA `(.L_x_16) ;  /* 0x0000000000049947 */ /* 0x000fea0003800000 */
[----:B------:R-:W-:Y:S01]  /*0fa0*/  BPT.TRAP 0x1 ;  /* 0x000000040000795c */ /* 0x000fe20000300000 */
.L_x_16:
[----:B------:R-:W0:Y:S01]  /*0fb0*/  S2UR UR5, SR_CgaCtaId ;  /* 0x00000000000579c3 */ /* 0x000e220000008800 */
[----:B------:R-:W-:Y:S01]  /*0fc0*/  SHF.L.U32 R7, RZ, 0x1f, RZ ;  /* 0x0000001fff077819 */ /* 0x000fe200000006ff */
[----:B------:R-:W-:Y:S02]  /*0fd0*/  UMOV UR4, 0x400 ;  /* 0x0000040000047882 */ /* 0x000fe40000000000 */
[----:B0-----:R-:W-:-:S12]  /*0fe0*/  ULEA UR4, UR5, UR4, 0x18 ;  /* 0x0000000405047291 */ /* 0x001fd8000f8ec03f */
.L_x_17:
[----:B0-----:R-:W-:-:S04]  /*0ff0*/  IMAD.U32 R8, RZ, RZ, UR4 ;  /* 0x00000004ff087e24 */ /* 0x001fc8000f8e00ff */
[----:B------:R0:W1:Y:S03]  /*1000*/  SYNCS.PHASECHK.TRANS64.TRYWAIT P1, [R8+URZ+0x37000], R7 ;  /* 0x03700007080075a7 */ /* 0x000066000802017f */
[----:B-1----:R-:W-:Y:S05]  /*1010*/  @!P1 NANOSLEEP.SYNCS 0x989680 ;  /* 0x009896800000995d */ /* 0x002fea0003900000 */
[----:B------:R-:W1:Y:S02]  /*1020*/  @!P1 SYNCS.PHASECHK.TRANS64 P1, [R8+URZ+0x37000], R7 ;  /* 0x03700007080095a7 */ /* 0x000e64000802007f */
[----:B-1----:R-:W-:Y:S05]  /*1030*/  @!P1 BRA `(.L_x_17) ;  /* 0xfffffffc00ec9947 */ /* 0x002fea000383ffff */
[----:B------:R-:W-:Y:S01]  /*1040*/  UIADD3 UR5, UR4, 0x2c000, URZ ;  /* 0x0002c00004057890 */ /* 0x000fe2000fffe03f */
[----:B------:R-:W-:Y:S01]  /*1050*/  WARPGROUP.ARRIVE ;  /* 0x00000000000079c5 */ /* 0x000fe20000000000 */
[----:B------:R-:W-:Y:S02]  /*1060*/  USHF.R.U32.HI UR4, URZ, 0x4, UR4 ;  /* 0x000000043f047899 */ /* 0x000fe40008011604 */
[----:B------:R-:W-:Y:S02]  /*1070*/  USHF.R.U32.HI UR5, URZ, 0x4, UR5 ;  /* 0x000000043f057899 */ /* 0x000fe40008011605 */
[----:B------:R-:W-:Y:S02]  /*1080*/  ULOP3.LUT UR4, UR4, 0x3fff, URZ, 0xc0, !UPT ;  /* 0x00003fff04047892 */ /* 0x000fe4000f8ec03f */
[----:B------:R-:W-:Y:S02]  /*1090*/  ULOP3.LUT UR5, UR5, 0x3fff, URZ, 0xc0, !UPT ;  /* 0x00003fff05057892 */ /* 0x000fe4000f8ec03f */
[----:B------:R-:W-:-:S02]  /*10a0*/  ULOP3.LUT UR11, UR4, 0x10000, URZ, 0xfc, !UPT ;  /* 0x00010000040b7892 */ /* 0x000fc4000f8efc3f */
[----:B------:R-:W-:Y:S02]  /*10b0*/  ULOP3.LUT UR14, UR5, 0x10000, URZ, 0xfc, !UPT ;  /* 0x00010000050e7892 */ /* 0x000fe4000f8efc3f */
[----:B------:R-:W-:Y:S02]  /*10c0*/  UIADD3 UR8, UR11, 0x100, URZ ;  /* 0x000001000b087890 */ /* 0x000fe4000fffe03f */
[----:B------:R-:W-:Y:S02]  /*10d0*/  UIADD3 UR9, UR11, 0x200, URZ ;  /* 0x000002000b097890 */ /* 0x000fe4000fffe03f */
[----:B------:R-:W-:Y:S01]  /*10e0*/  UMOV UR4, UR11 ;  /* 0x0000000b00047c82 */ /* 0x000fe20008000000 */
[----:B------:R-:W-:Y:S01]  /*10f0*/  UMOV UR5, 0x80000020 ;  /* 0x8000002000057882 */ /* 0x000fe20000000000 */
[----:B------:R-:W-:Y:S01]  /*1100*/  UMOV UR6, UR14 ;  /* 0x0000000e00067c82 */ /* 0x000fe20008000000 */
[----:B------:R-:W-:Y:S01]  /*1110*/  UMOV UR7, 0x80000020 ;  /* 0x8000002000077882 */ /* 0x000fe20000000000 */
[----:B------:R-:W-:Y:S01]  /*1120*/  UIADD3 UR10, UR11, 0x300, URZ ;  /* 0x000003000b0a7890 */ /* 0x000fe2000fffe03f */
[----:B------:R-:W-:Y:S01]  /*1130*/  HGMMA.64x64x16.F32.BF16 R120, gdesc[UR4], RZ, !UPT ;  /* 0x00e00000047879f0 */ /* 0x000fe2000c7018ff */
        /* <DEDUP_REMOVED lines=12> */
[----:B------:R-:W-:-:S02]  /*1200*/  UIADD3 UR4, UR11, 0x2, URZ ;  /* 0x000000020b047890 */ /* 0x000fc4000fffe03f */
[----:B------:R-:W-:Y:S01]  /*1210*/  UIADD3 UR6, UR14, 0x2, URZ ;  /* 0x000000020e067890 */ /* 0x000fe2000fffe03f */
[----:B------:R-:W-:Y:S01]  /*1220*/  UMOV UR5, 0x80000020 ;  /* 0x8000002000057882 */ /* 0x000fe20000000000 */
[----:B------:R-:W-:-:S07]  /*1230*/  UMOV UR7, 0x80000020 ;  /* 0x8000002000077882 */ /* 0x000fce0000000000 */
[----:B------:R-:W-:Y:S01]  /*1240*/  HGMMA.64x64x16.F32.BF16 R120, gdesc[UR4], R120 ;  /* 0x00e00000047879f0 */ /* 0x000fe20008701878 */
[----:B------:R-:W-:Y:S01]  /*1250*/  UMOV UR4, UR8 ;  /* 0x0000000800047c82 */ /* 0x000fe20008000000 */
[----:B------:R-:W-:Y:S02]  /*1260*/  UMOV UR5, 0x80000020 ;  /* 0x8000002000057882 */ /* 0x000fe40000000000 */
[----:B------:R-:W-:Y:S01]  /*1270*/  HGMMA.64x64x16.F32.BF16 R88, gdesc[UR4], R88 ;  /* 0x00e00000045879f0 */ /* 0x000fe20008701858 */
[----:B------:R-:W-:Y:S01]  /*1280*/  UMOV UR4, UR9 ;  /* 0x0000000900047c82 */ /* 0x000fe20008000000 */
[----:B------:R-:W-:Y:S02]  /*1290*/  UMOV UR5, 0x80000020 ;  /* 0x8000002000057882 */ /* 0x000fe40000000000 */
[----:B------:R-:W-:Y:S01]  /*12a0*/  HGMMA.64x64x16.F32.BF16 R56, gdesc[UR4], R56 ;  /* 0x00e00000043879f0 */ /* 0x000fe20008701838 */
[----:B------:R-:W-:Y:S01]  /*12b0*/  UMOV UR4, UR10 ;  /* 0x0000000a00047c82 */ /* 0x000fe20008000000 */
[----:B------:R-:W-:-:S02]  /*12c0*/  UMOV UR5, 0x80000020 ;  /* 0x8000002000057882 */ /* 0x000fc40000000000 */
[----:B------:R-:W-:Y:S01]  /*12d0*/  HGMMA.64x64x16.F32.BF16 R24, gdesc[UR4], R24, gsb0 ;  /* 0x00e00000041879f0 */ /* 0x000fe20008001818 */
[----:B------:R-:W-:-:S05]  /*12e0*/  UMOV UR4, 0x1 ;  /* 0x0000000100047882 */ /* 0x000fca0000000000 */
.L_x_15:
[----:B0-----:R-:W-:-:S05]  /*12f0*/  VIMNMX R8, R5, 0x1, PT ;  /* 0x0000000105087848 */ /* 0x001fca0003fe0100 */
[----:B------:R-:W-:-:S05]  /*1300*/  IMAD.IADD R8, R5, 0x1, -R8 ;  /* 0x0000000105087824 */ /* 0x000fca00078e0a08 */
[----:B------:R-:W-:-:S13]  /*1310*/  ISETP.GE.AND P1, PT, R8, 0x1, PT ;  /* 0x000000010800780c */ /* 0x000fda0003f26270 */
[----:B------:R-:W-:Y:S05]  /*1320*/  @!P1 BRA `(.L_x_18) ;  /* 0x0000000400549947 */ /* 0x000fea0003800000 */
[----:B------:R-:W0:Y:S01]  /*1330*/  S2UR UR6, SR_CgaCtaId ;  /* 0x00000000000679c3 */ /* 0x000e220000008800 */
[----:B------:R-:W-:Y:S01]  /*1340*/  UMOV UR5, 0x400 ;  /* 0x0000040000057882 */ /* 0x000fe20000000000 */
[----:B------:R-:W-:Y:S01]  /*1350*/  LOP3.LUT R13, R4, 0x1, RZ, 0xfc, !PT ;  /* 0x00000001040d7812 */ /* 0x000fe200078efcff */
[----:B------:R-:W-:Y:S01]  /*1360*/  IMAD.MOV.U32 R12, RZ, RZ, RZ ;  /* 0x000000ffff0c7224 */ /* 0x000fe200078e00ff */
[----:B------:R-:W-:Y:S01]  /*1370*/  UISETP.NE.U32.AND UP0, UPT, UR4, URZ, UPT ;  /* 0x0000003f0400728c */ /* 0x000fe2000bf05070 */
[----:B------:R-:W-:Y:S02]  /*1380*/  IMAD.MOV.U32 R5, RZ, RZ, R8 ;  /* 0x000000ffff057224 */ /* 0x000fe400078e0008 */
[----:B------:R-:W-:Y:S01]  /*1390*/  IMAD.MOV.U32 R7, RZ, RZ, RZ ;  /* 0x000000ffff077224 */ /* 0x000fe200078e00ff */
[----:B0-----:R-:W-:-:S04]  /*13a0*/  ULEA UR16, UR6, UR5, 0x18 ;  /* 0x0000000506107291 */ /* 0x001fc8000f8ec03f */
[----:B------:R-:W-:Y:S02]  /*13b0*/  UIADD3 UR5, UR16, 0x2c000, URZ ;  /* 0x0002c00010057890 */ /* 0x000fe4000fffe03f */
[----:B------:R-:W-:Y:S02]  /*13c0*/  USHF.R.U32.HI UR6, URZ, 0x4, UR16 ;  /* 0x000000043f067899 */ /* 0x000fe40008011610 */
[----:B------:R-:W-:Y:S02]  /*13d0*/  USHF.R.U32.HI UR5, URZ, 0x4, UR5 ;  /* 0x000000043f057899 */ /* 0x000fe40008011605 */
[----:B------:R-:W-:Y:S02]  /*13e0*/  ULOP3.LUT UR6, UR6, 0x3fff, URZ, 0xc0, !UPT ;  /* 0x00003fff06067892 */ /* 0x000fe4000f8ec03f */
[----:B------:R-:W-:Y:S02]  /*13f0*/  ULOP3.LUT UR5, UR5, 0x3fff, URZ, 0xc0, !UPT ;  /* 0x00003fff05057892 */ /* 0x000fe4000f8ec03f */
[----:B------:R-:W-:-:S02]  /*1400*/  ULOP3.LUT UR18, UR6, 0x10000, URZ, 0xfc, !UPT ;  /* 0x0001000006127892 */ /* 0x000fc4000f8efc3f */
[----:B------:R-:W-:-:S12]  /*1410*/  ULOP3.LUT UR17, UR5, 0x10000, URZ, 0xfc, !UPT ;  /* 0x0001000005117892 */ /* 0x000fd8000f8efc3f */
.L_x_23:
[----:B------:R-:W-:-:S13]  /*1420*/  ISETP.NE.AND P2, PT, R13, 0x3, PT ;  /* 0x000000030d00780c */ /* 0x000fda0003f45270 */
[----:B------:R-:W-:Y:S05]  /*1430*/  @!P2 BRA `(.L_x_19) ;  /* 0x000000000004a947 */ /* 0x000fea0003800000 */
[----:B------:R-:W-:Y:S01]  /*1440*/  BPT.TRAP 0x1 ;  /* 0x000000040000795c */ /* 0x000fe20000300000 */
.L_x_19:
[----:B------:R-:W-:Y:S01]  /*1450*/  SHF.L.U32 R9, R12, 0x1f, RZ ;  /* 0x0000001f0c097819 */ /* 0x000fe200000006ff */
[----:B------:R-:W-:-:S12]  /*1460*/  ULEA UR5, UR4, UR16, 0x3 ;  /* 0x0000001004057291 */ /* 0x000fd8000f8e183f */
.L_x_20:
[----:B0-----:R-:W-:-:S04]  /*1470*/  IMAD.U32 R10, RZ, RZ, UR5 ;  /* 0x00000005ff0a7e24 */ /* 0x001fc8000f8e00ff */
[----:B------:R0:W1:Y:S03]  /*1480*/  SYNCS.PHASECHK.TRANS64.TRYWAIT P1, [R10+URZ+0x37000], R9 ;  /* 0x037000090a0075a7 */ /* 0x000066000802017f */
[----:B-1----:R-:W-:Y:S05]  /*1490*/  @!P1 NANOSLEEP.SYNCS 0x989680 ;  /* 0x009896800000995d */ /* 0x002fea0003900000 */
[----:B------:R-:W1:Y:S02]  /*14a0*/  @!P1 SYNCS.PHASECHK.TRANS64 P1, [R10+URZ+0x37000], R9 ;  /* 0x037000090a0095a7 */ /* 0x000e64000802007f */
[----:B-1----:R-:W-:Y:S05]  /*14b0*/  @!P1 BRA `(.L_x_20) ;  /* 0xfffffffc00ec9947 */ /* 0x002fea000383ffff */
[----:B------:R-:W-:Y:S01]  /*14c0*/  ULEA UR5, UR4, UR18, 0xa ;  /* 0x0000001204057291 */ /* 0x000fe2000f8e503f */
[----:B------:R-:W-:Y:S01]  /*14d0*/  WARPGROUP.ARRIVE ;  /* 0x00000000000079c5 */ /* 0x000fe20000000000 */
[----:B------:R-:W-:Y:S02]  /*14e0*/  ULEA UR6, UR4, UR17, 0x8 ;  /* 0x0000001104067291 */ /* 0x000fe4000f8e403f */
[----:B------:R-:W-:Y:S02]  /*14f0*/  UIADD3 UR7, UR5, 0x100, URZ ;  /* 0x0000010005077890 */ /* 0x000fe4000fffe03f */
[----:B------:R-:W-:Y:S02]  /*1500*/  UIADD3 UR14, UR5, 0x200, URZ ;  /* 0x00000200050e7890 */ /* 0x000fe4000fffe03f */
[----:B------:R-:W-:Y:S01]  /*1510*/  UMOV UR8, UR5 ;  /* 0x0000000500087c82 */ /* 0x000fe20008000000 */
[----:B------:R-:W-:Y:S01]  /*1520*/  UMOV UR9, 0x80000020 ;  /* 0x8000002000097882 */ /* 0x000fe20000000000 */
[----:B------:R-:W-:Y:S01]  /*1530*/  UMOV UR10, UR6 ;  /* 0x00000006000a7c82 */ /* 0x000fe20008000000 */
[----:B------:R-:W-:Y:S01]  /*1540*/  UMOV UR11, 0x80000020 ;  /* 0x80000020000b7882 */ /* 0x000fe20000000000 */
[----:B------:R-:W-:Y:S01]  /*1550*/  UIADD3 UR15, UR5, 0x300, URZ ;  /* 0x00000300050f7890 */ /* 0x000fe2000fffe03f */
[----:B------:R-:W-:Y:S01]  /*1560*/  HGMMA.64x64x16.F32.BF16 R120, gdesc[UR8], R120, UP0 ;  /* 0x00e00000087879f0 */ /* 0x000fe2000bf01878 */
[----:B------:R-:W-:Y:S01]  /*1570*/  UMOV UR8, UR7 ;  /* 0x0000000700087c82 */ /* 0x000fe20008000000 */
[----:B------:R-:W-:Y:S01]  /*1580*/  UMOV UR9, 0x80000020 ;  /* 0x8000002000097882 */ /* 0x000fe20000000000 */
[----:B------:R-:W-:Y:S01]  /*1590*/  UIADD3 UR7, UR5, 0x202, URZ ;  /* 0x0000020205077890 */ /* 0x000fe2000fffe03f */
[----:B------:R-:W-:Y:S01]  /*15a0*/  HGMMA.64x64x16.F32.BF16 R88, gdesc[UR8], R88, UP0 ;  /* 0x00e00000085879f0 */ /* 0x000fe2000bf01858 */
[----:B------:R-:W-:Y:S01]  /*15b0*/  UMOV UR8, UR14 ;  /* 0x0000000e00087c82 */ /* 0x000fe20008000000 */
[----:B------:R-:W-:-:S02]  /*15c0*/  UMOV UR9, 0x80000020 ;  /* 0x8000002000097882 */ /* 0x000fc40000000000 */
[----:B------:R-:W-:Y:S01]  /*15d0*/  HGMMA.64x64x16.F32.BF16 R56, gdesc[UR8], R56, UP0 ;  /* 0x00e00000083879f0 */ /* 0x000fe2000bf01838 */
[----:B------:R-:W-:Y:S01]  /*15e0*/  UMOV UR8, UR15 ;  /* 0x0000000f00087c82 */ /* 0x000fe20008000000 */
[----:B------:R-:W-:Y:S02]  /*15f0*/  UMOV UR9, 0x80000020 ;  /* 0x8000002000097882 */ /* 0x000fe40000000000 */
[----:B------:R-:W-:Y:S01]  /*1600*/  HGMMA.64x64x16.F32.BF16 R24, gdesc[UR8], R24, UP0 ;  /* 0x00e00000081879f0 */ /* 0x000fe2000bf01818 */
[----:B------:R-:W-:Y:S02]  /*1610*/  UIADD3 UR8, UR5, 0x2, URZ ;  /* 0x0000000205087890 */ /* 0x000fe4000fffe03f */
[----:B------:R-:W-:Y:S02]  /*1620*/  UIADD3 UR10, UR6, 0x2, URZ ;  /* 0x00000002060a7890 */ /* 0x000fe4000fffe03f */
[----:B------:R-:W-:Y:S01]  /*1630*/  UIADD3 UR6, UR5, 0x102, URZ ;  /* 0x0000010205067890 */ /* 0x000fe2000fffe03f */
[----:B------:R-:W-:Y:S01]  /*1640*/  UMOV UR9, 0x80000020 ;  /* 0x8000002000097882 */ /* 0x000fe20000000000 */
[----:B------:R-:W-:Y:S01]  /*1650*/  UMOV UR11, 0x80000020 ;  /* 0x80000020000b7882 */ /* 0x000fe20000000000 */
[----:B------:R-:W-:-:S04]  /*1660*/  UIADD3 UR5, UR5, 0x302, URZ ;  /* 0x0000030205057890 */ /* 0x000fc8000fffe03f */
        /* <DEDUP_REMOVED lines=9> */
[----:B------:R-:W-:Y:S03]  /*1700*/  HGMMA.64x64x16.F32.BF16 R24, gdesc[UR8], R24, gsb0 ;  /* 0x00e00000081879f0 */ /* 0x000fe60008001818 */
[----:B------:R-:W-:Y:S02]  /*1710*/  WARPGROUP.DEPBAR.LE gsb0, 0x1 ;  /* 0x00008000000079c5 */ /* 0x000fe40000010100 */
[----:B------:R-:W-:Y:S05]  /*1720*/  @!P2 BRA `(.L_x_21) ;  /* 0x000000000004a947 */ /* 0x000fea0003800000 */
[----:B------:R-:W-:Y:S01]  /*1730*/  BPT.TRAP 0x1 ;  /* 0x000000040000795c */ /* 0x000fe20000300000 */
.L_x_21:
[----:B------:R-:W-:-:S13]  /*1740*/  ISETP.NE.AND P1, PT, R6, RZ, PT ;  /* 0x000000ff0600720c */ /* 0x000fda0003f25270 */
[----:B0-----:R-:W-:-:S05]  /*1750*/  @P1 LEA R9, R7, UR16, 0x3 ;  /* 0x0000001007091c11 */ /* 0x001fca000f8e18ff */
[----:B------:R-:W-:-:S05]  /*1760*/  @P1 VIADD R9, R9, 0x37058 ;  /* 0x0003705809091836 */ /* 0x000fca0000000000 */
[----:B------:R-:W-:-:S04]  /*1770*/  @P1 PRMT R9, R2, 0x654, R9 ;  /* 0x0000065402091816 */ /* 0x000fc80000000009 */
[----:B------:R0:W-:Y:S01]  /*1780*/  @P1 SYNCS.ARRIVE.TRANS64.RED.A1T0 RZ, [R9+URZ], RZ ;  /* 0x000000ff09ff19a7 */ /* 0x0001e2000810043f */
[----:B------:R-:W-:-:S13]  /*1790*/  ISETP.GT.U32.AND P1, PT, R4, 0x1, PT ;  /* 0x000000010400780c */ /* 0x000fda0003f24070 */
[----:B0-----:R-:W-:Y:S05]  /*17a0*/  @P1 BRA `(.L_x_22) ;  /* 0x0000000000041947 */ /* 0x001fea0003800000 */
[----:B------:R-:W-:Y:S01]  /*17b0*/  BPT.TRAP 0x1 ;  /* 0x000000040000795c */ /* 0x000fe20000300000 */
.L_x_22:
[----:B------:R-:W-:Y:S01]  /*17c0*/  UIADD3 UR4, UR4, 0x1, URZ ;  /* 0x0000000104047890 */ /* 0x000fe2000fffe03f */
[----:B------:R-:W-:Y:S01]  /*17d0*/  ISETP.GT.AND P2, PT, R5, 0x1, PT ;  /* 0x000000010500780c */ /* 0x000fe20003f44270 */
[----:B------:R-:W-:Y:S02]  /*17e0*/  VIADD R7, R7, 0x1 ;  /* 0x0000000107077836 */ /* 0x000fe40000000000 */
[----:B------:R-:W-:Y:S01]  /*17f0*/  UISETP.NE.AND UP0, UPT, UR4, 0xb, UPT ;  /* 0x0000000b0400788c */ /* 0x000fe2000bf05270 */
[----:B------:R-:W-:Y:S02]  /*1800*/  VIADD R5, R5, 0xffffffff ;  /* 0xffffffff05057836 */ /* 0x000fe40000000000 */
[C---:B------:R-:W-:Y:S01]  /*1810*/  ISETP.NE.AND P1, PT, R7.reuse, 0xb, PT ;  /* 0x0000000b0700780c */ /* 0x040fe20003f25270 */
[----:B------:R-:W-:Y:S02]  /*1820*/  USEL UR5, URZ, 0x1, UP0 ;  /* 0x000000013f057887 */ /* 0x000fe40008000000 */
[----:B------:R-:W-:Y:S01]  /*1830*/  USEL UR4, UR4, URZ, UP0 ;  /* 0x0000003f04047287 */ /* 0x000fe20008000000 */
[----:B------:R-:W-:Y:S01]  /*1840*/  SEL R7, R7, RZ, P1 ;  /* 0x000000ff07077207 */ /* 0x000fe20000800000 */
[----:B------:R-:W-:-:S02]  /*1850*/  UPLOP3.LUT UP0, UPT, UPT, UPT, UPT, 0x80, 0x0 ;  /* 0x000000000000789c */ /* 0x000fc40003f0f070 */
[----:B------:R-:W-:Y:S01]  /*1860*/  LOP3.LUT R12, R12, UR5, RZ, 0x3c, !PT ;  /* 0x000000050c0c7c12 */ /* 0x000fe2000f8e3cff */
[----:B------:R-:W-:Y:S08]  /*1870*/  @P2 BRA `(.L_x_23) ;  /* 0xfffffff800e82947 */ /* 0x000ff0000383ffff */
.L_x_18:
[----:B------:R-:W-:Y:S02]  /*1880*/  WARPGROUP.DEPBAR.LE gsb0, 0x0 ;  /* 0x00008000000079c5 */ /* 0x000fe40000010000 */
[----:B------:R-:W-:Y:S05]  /*1890*/  @!P0 BRA `(.L_x_24) ;  /* 0x0000000000548947 */ /* 0x000fea0003800000 */
[----:B------:R-:W-:-:S04]  /*18a0*/  LOP3.LUT R5, R4, 0x1, RZ, 0xfc, !PT ;  /* 0x0000000104057812 */ /* 0x000fc800078efcff */
[----:B------:R-:W-:-:S13]  /*18b0*/  ISETP.NE.AND P0, PT, R5, 0x3, PT ;  /* 0x000000030500780c */ /* 0x000fda0003f05270 */
[----:B------:R-:W-:Y:S05]  /*18c0*/  @!P0 BRA `(.L_x_25) ;  /* 0x0000000000048947 */ /* 0x000fea0003800000 */
[----:B------:R-:W-:Y:S01]  /*18d0*/  BPT.TRAP 0x1 ;  /* 0x000000040000795c */ /* 0x000fe20000300000 */
.L_x_25:
[----:B------:R-:W-:Y:S01]  /*18e0*/  ISETP.NE.AND P0, PT, R6, RZ, PT ;  /* 0x000000ff0600720c */ /* 0x000fe20003f05270 */
[----:B------:R-:W-:Y:S01]  /*18f0*/  BSSY B0, `(.L_x_26) ;  /* 0x000000d000007945 */ /* 0x000fe20003800000 */
[----:B------:R-:W-:-:S11]  /*1900*/  ISETP.GT.U32.AND P1, PT, R4, 0x1, PT ;  /* 0x000000010400780c */ /* 0x000fd60003f24070 */
[----:B------:R-:W-:Y:S05]  /*1910*/  @!P0 BRA `(.L_x_27) ;  /* 0x0000000000288947 */ /* 0x000fea0003800000 */
[----:B------:R-:W0:Y:S01]  /*1920*/  S2R R7, SR_CgaCtaId ;  /* 0x0000000000077919 */ /* 0x000e220000008800 */
[----:B------:R-:W-:Y:S01]  /*1930*/  IMAD.WIDE.U32 R4, R8, -0x45d1745d, RZ ;  /* 0xba2e8ba308047825 */ /* 0x000fe200078e00ff */
[----:B------:R-:W-:-:S04]  /*1940*/  MOV R4, 0x400 ;  /* 0x0000040000047802 */ /* 0x000fc80000000f00 */
[----:B------:R-:W-:-:S05]  /*1950*/  SHF.R.U32.HI R5, RZ, 0x3, R5 ;  /* 0x00000003ff057819 */ /* 0x000fca0000011605 */
[----:B------:R-:W-:Y:S01]  /*1960*/  IMAD R8, R5, -0xb, R8 ;  /* 0xfffffff505087824 */ /* 0x000fe200078e0208 */
[----:B0-----:R-:W-:-:S05]  /*1970*/  LEA R7, R7, R4, 0x18 ;  /* 0x0000000407077211 */ /* 0x001fca00078ec0ff */
[----:B------:R-:W-:-:S04]  /*1980*/  IMAD R8, R8, 0x8, R7 ;  /* 0x0000000808087824 */ /* 0x000fc800078e0207 */
[----:B------:R-:W-:-:S05]  /*1990*/  VIADD R5, R8, 0x37058 ;  /* 0x0003705808057836 */ /* 0x000fca0000000000 */
[----:B------:R-:W-:-:S04]  /*19a0*/  PRMT R5, R2, 0x654, R5 ;  /* 0x0000065402057816 */ /* 0x000fc80000000005 */
[----:B------:R0:W-:Y:S03]  /*19b0*/  SYNCS.ARRIVE.TRANS64.RED.A1T0 RZ, [R5+URZ], RZ ;  /* 0x000000ff05ff79a7 */ /* 0x0001e6000810043f */
.L_x_27:
[----:B------:R-:W-:Y:S05]  /*19c0*/  BSYNC B0 ;  /* 0x0000000000007941 */ /* 0x000fea0003800000 */
.L_x_26:
[----:B------:R-:W-:Y:S05]  /*19d0*/  @P1 BRA `(.L_x_24) ;  /* 0x0000000000041947 */ /* 0x000fea0003800000 */
[----:B------:R-:W-:Y:S01]  /*19e0*/  BPT.TRAP 0x1 ;  /* 0x000000040000795c */ /* 0x000fe20000300000 */
.L_x_24:
[----:B------:R-:W1:Y:S01]  /*19f0*/  S2R R4, SR_CTAID.Y ;  /* 0x0000000000047919 */ /* 0x000e620000002600 */
[----:B------:R-:W-:Y:S01]  /*1a00*/  ULDC.64 UR4, c[0x0][0x280] ;  /* 0x0000a00000047ab9 */ /* 0x000fe20000000a00 */
[----:B------:R-:W-:Y:S01]  /*1a10*/  LEA.HI R2, R3, R0, RZ, 0x2 ;  /* 0x0000000003027211 */ /* 0x000fe200078f10ff */
[----:B------:R-:W2:Y:S03]  /*1a20*/  S2R R9, SR_CTAID.X ;  /* 0x0000000000097919 */ /* 0x000ea60000002500 */
[--C-:B------:R-:W-:Y:S02]  /*1a30*/  SHF.R.S32.HI R6, RZ, 0x2, R2.reuse ;  /* 0x00000002ff067819 */ /* 0x100fe40000011402 */
[----:B0-----:R-:W-:-:S04]  /*1a40*/  SHF.R.S32.HI R5, RZ, 0x1f, R2 ;  /* 0x0000001fff057819 */ /* 0x001fc80000011402 */
[----:B------:R-:W-:-:S04]  /*1a50*/  LEA.HI R5, R5, R6, RZ, 0x3 ;  /* 0x0000000605057211 */ /* 0x000fc800078f18ff */
[----:B------:R-:W-:Y:S01]  /*1a60*/  LOP3.LUT R7, R5, 0xfffffff8, RZ, 0xc0, !PT ;  /* 0xfffffff805077812 */ /* 0x000fe200078ec0ff */
[----:B-1----:R-:W-:Y:S02]  /*1a70*/  IMAD.SHL.U32 R4, R4, 0x40, RZ ;  /* 0x0000004004047824 */ /* 0x002fe400078e00ff */
[----:B--2---:R-:W-:-:S03]  /*1a80*/  IMAD.SHL.U32 R10, R9, 0x100, RZ ;  /* 0x00000100090a7824 */ /* 0x004fc600078e00ff */
[----:B------:R-:W-:-:S04]  /*1a90*/  ISETP.GE.AND P0, PT, R4, UR5, PT ;  /* 0x0000000504007c0c */ /* 0x000fc8000bf06270 */
[----:B------:R-:W-:-:S13]  /*1aa0*/  ISETP.GE.OR P0, PT, R10, UR4, P0 ;  /* 0x000000040a007c0c */ /* 0x000fda0008706670 */
[----:B------:R-:W-:Y:S05]  /*1ab0*/  @P0 EXIT ;  /* 0x000000000000094d */ /* 0x000fea0003800000 */
[----:B------:R-:W0:Y:S01]  /*1ac0*/  LDC.64 R12, c[0x0][0x5d0] ;  /* 0x00017400ff0c7b82 */ /* 0x000e220000000a00 */
[----:B------:R-:W-:Y:S01]  /*1ad0*/  LOP3.LUT R5, R2, 0x7ffffffc, RZ, 0xc0, !PT ;  /* 0x7ffffffc02057812 */ /* 0x000fe200078ec0ff */
[----:B------:R-:W-:Y:S01]  /*1ae0*/  IMAD.IADD R2, R6, 0x1, -R7 ;  /* 0x0000000106027824 */ /* 0x000fe200078e0a07 */
[----:B------:R-:W-:Y:S02]  /*1af0*/  LEA.HI R6, R3, R0, RZ, 0x5 ;  /* 0x0000000003067211 */ /* 0x000fe400078f28ff */
[----:B----45:R-:W-:Y:S01]  /*1b00*/  FSETP.NEU.AND P1, PT, R14, RZ, PT ;  /* 0x000000ff0e00720b */ /* 0x030fe20003f2d000 */
[----:B------:R-:W-:Y:S01]  /*1b10*/  IMAD.IADD R5, R0, 0x1, -R5 ;  /* 0x0000000100057824 */ /* 0x000fe200078e0a05 */
[----:B------:R-:W-:Y:S02]  /*1b20*/  SHF.R.S32.HI R3, RZ, 0x1f, R2 ;  /* 0x0000001fff037819 */ /* 0x000fe40000011402 */
[----:B---3--:R-:W-:Y:S01]  /*1b30*/  SHF.R.S32.HI R15, RZ, 0x5, R6 ;  /* 0x00000005ff0f7819 */ /* 0x008fe20000011406 */
[----:B------:R-:W-:-:S02]  /*1b40*/  IMAD.SHL.U32 R5, R5, 0x2, RZ ;  /* 0x0000000205057824 */ /* 0x000fc400078e00ff */
[----:B------:R-:W-:-:S03]  /*1b50*/  IMAD.WIDE R8, R9, 0x100, R2 ;  /* 0x0000010009087825 */ /* 0x000fc600078e0202 */
[----:B------:R-:W-:Y:S01]  /*1b60*/  SHF.R.S32.HI R7, RZ, 0x1f, R5 ;  /* 0x0000001fff077819 */ /* 0x000fe20000011405 */
[C---:B------:R-:W-:Y:S01]  /*1b70*/  IMAD R3, R15.reuse, -0x10, -R10 ;  /* 0xfffffff00f037824 */ /* 0x040fe200078e0a0a */
[C---:B------:R-:W-:Y:S01]  /*1b80*/  IADD3 R6, P0, R4.reuse, R5, RZ ;  /* 0x0000000504067210 */ /* 0x040fe20007f1e0ff */
[----:B------:R-:W-:Y:S01]  /*1b90*/  IMAD.WIDE R8, R15, 0x10, R8 ;  /* 0x000000100f087825 */ /* 0x000fe200078e0208 */
[----:B------:R-:W-:Y:S02]  /*1ba0*/  IADD3 R10, -R5, UR5, -R4 ;  /* 0x00000005050a7c10 */ /* 0x000fe4000fffe904 */
[----:B------:R-:W-:Y:S02]  /*1bb0*/  LEA.HI.X.SX32 R7, R4, R7, 0x1, P0 ;  /* 0x0000000704077211 */ /* 0x000fe400000f0eff */
[----:B------:R-:W-:Y:S01]  /*1bc0*/  IADD3 R0, R3, UR4, -R2 ;  /* 0x0000000403007c10 */ /* 0x000fe2000fffe802 */
[-C--:B0-----:R-:W-:Y:S01]  /*1bd0*/  IMAD R2, R9, R12.reuse, RZ ;  /* 0x0000000c09027224 */ /* 0x081fe200078e02ff */
[----:B------:R-:W-:Y:S01]  /*1be0*/  ISETP.GT.AND P3, PT, R10, RZ, PT ;  /* 0x000000ff0a00720c */ /* 0x000fe20003f64270 */
[----:B------:R-:W-:Y:S01]  /*1bf0*/  IMAD.WIDE.U32 R18, R8, R12, R6 ;  /* 0x0000000c08127225 */ /* 0x000fe200078e0006 */
[----:B------:R-:W-:-:S02]  /*1c00*/  SHF.L.U64.HI R15, R12, 0x3, R13 ;  /* 0x000000030c0f7819 */ /* 0x000fc4000001020d */
[----:B------:R-:W-:Y:S01]  /*1c10*/  P2R R3, PR, RZ, 0x8 ;  /* 0x00000008ff037803 */ /* 0x000fe20000000000 */
[----:B------:R-:W-:Y:S01]  /*1c20*/  IMAD R21, R8, R13, R2 ;  /* 0x0000000d08157224 */ /* 0x000fe200078e0202 */
[----:B------:R-:W-:Y:S01]  /*1c30*/  ISETP.GT.AND P0, PT, R0, RZ, P3 ;  /* 0x000000ff0000720c */ /* 0x000fe20001f04270 */
[----:B------:R-:W-:Y:S02]  /*1c40*/  IMAD.SHL.U32 R16, R12, 0x8, RZ ;  /* 0x000000080c107824 */ /* 0x000fe400078e00ff */
[----:B------:R-:W-:Y:S01]  /*1c50*/  IMAD.IADD R21, R19, 0x1, R21 ;  /* 0x0000000113157824 */ /* 0x000fe200078e0215 */
[----:B------:R-:W-:Y:S09]  /*1c60*/  @!P1 BRA `(.L_x_28) ;  /* 0x0000006c00cc9947 */ /* 0x000ff20003800000 */
[----:B------:R-:W-:Y:S01]  /*1c70*/  ULDC.64 UR4, c[0x0][0x5b0] ;  /* 0x00016c0000047ab9 */ /* 0x000fe20000000a00 */
[----:B------:R-:W-:Y:S01]  /*1c80*/  ULDC.64 UR8, c[0x0][0x5a8] ;  /* 0x00016a0000087ab9 */ /* 0x000fe20000000a00 */
[----:B------:R-:W-:Y:S01]  /*1c90*/  IMAD R17, R9, UR4, RZ ;  /* 0x0000000409117c24 */ /* 0x000fe2000f8e02ff */
[----:B------:R-:W-:Y:S01]  /*1ca0*/  ULDC.64 UR6, c[0x0][0x5c8] ;  /* 0x0001720000067ab9 */ /* 0x000fe20000000a00 */
[----:B------:R-:W-:-:S04]  /*1cb0*/  IMAD.WIDE.U32 R2, R8, UR4, R6 ;  /* 0x0000000408027c25 */ /* 0x000fc8000f8e0006 */
[----:B------:R-:W-:Y:S01]  /*1cc0*/  IMAD R17, R8, UR5, R17 ;  /* 0x0000000508117c24 */ /* 0x000fe2000f8e0211 */
[----:B------:R-:W-:-:S03]  /*1cd0*/  LEA R4, P1, R2, UR8, 0x1 ;  /* 0x0000000802047c11 */ /* 0x000fc6000f8208ff */
[----:B------:R-:W-:-:S05]  /*1ce0*/  IMAD.IADD R3, R3, 0x1, R17 ;  /* 0x0000000103037824 */ /* 0x000fca00078e0211 */
[----:B------:R-:W-:-:S05]  /*1cf0*/  LEA.HI.X R5, R2, UR9, R3, 0x1, P1 ;  /* 0x0000000902057c11 */ /* 0x000fca00088f0c03 */
[----:B------:R-:W2:Y:S01]  /*1d00*/  @P0 LDG.E.LTC128B.U16 R19, desc[UR12][R4.64] ;  /* 0x0000000c04130981 */ /* 0x000ea2000c1e1520 */
[----:B------:R-:W-:Y:S01]  /*1d10*/  ISETP.GT.AND P6, PT, R10, 0x1, PT ;  /* 0x000000010a00780c */ /* 0x000fe20003fc4270 */
[----:B------:R-:W-:Y:S01]  /*1d20*/  BSSY B0, `(.L_x_29) ;  /* 0x000000e000007945 */ /* 0x000fe20003800000 */
[----:B------:R-:W-:Y:S02]  /*1d30*/  LEA R2, P2, R18, UR6, 0x1 ;  /* 0x0000000612027c11 */ /* 0x000fe4000f8408ff */
[----:B------:R-:W-:Y:S01]  /*1d40*/  ISETP.GT.AND P1, PT, R0, RZ, P6 ;  /* 0x000000ff0000720c */ /* 0x000fe20003724270 */
[----:B--2---:R-:W-:-:S04]  /*1d50*/  IMAD.U32 R3, R19, 0x10000, RZ ;  /* 0x0001000013037824 */ /* 0x004fc800078e00ff */
[----:B------:R-:W-:-:S04]  /*1d60*/  FMUL R3, R3, R14 ;  /* 0x0000000e03037220 */ /* 0x000fc80000400000 */
[----:B------:R-:W-:-:S05]  /*1d70*/  FFMA R3, R120, R11, R3 ;  /* 0x0000000b78037223 */ /* 0x000fca0000000003 */
[----:B------:R-:W-:Y:S02]  /*1d80*/  F2FP.BF16.F32.PACK_AB R20, RZ, R3 ;  /* 0x00000003ff14723e */ /* 0x000fe400000010ff */
[----:B------:R-:W-:Y:S02]  /*1d90*/  P2R R3, PR, RZ, 0x40 ;  /* 0x00000040ff037803 */ /* 0x000fe40000000000 */
[----:B------:R-:W-:Y:S02]  /*1da0*/  LEA.HI.X R3, R18, UR7, R21, 0x1, P2 ;  /* 0x0000000712037c11 */ /* 0x000fe400090f0c15 */
[----:B------:R-:W-:Y:S02]  /*1db0*/  PRMT R18, R20, 0x7610, R18 ;  /* 0x0000761014127816 */ /* 0x000fe40000000012 */
[----:B------:R-:W-:-:S03]  /*1dc0*/  PRMT R20, R19, 0x7610, R20 ;  /* 0x0000761013147816 */ /* 0x000fc60000000014 */
[----:B------:R0:W-:Y:S01]  /*1dd0*/  @P0 STG.E.U16 desc[UR12][R2.64], R18 ;  /* 0x0000001202000986 */ /* 0x0001e2000c10150c */
[----:B------:R-:W-:Y:S05]  /*1de0*/  @!P1 BRA `(.L_x_30) ;  /* 0x0000000000049947 */ /* 0x000fea0003800000 */
[----:B------:R1:W5:Y:S02]  /*1df0*/  LDG.E.LTC128B.U16 R20, desc[UR12][R4.64+0x2] ;  /* 0x0000020c04147981 */ /* 0x000364000c1e1520 */
.L_x_30:
[----:B------:R-:W-:Y:S05]  /*1e00*/  BSYNC B0 ;  /* 0x0000000000007941 */ /* 0x000fea0003800000 */
.L_x_29:
[----:B------:R-:W-:Y:S01]  /*1e10*/  USHF.L.U32 UR6, UR4, 0x3, URZ ;  /* 0x0000000304067899 */ /* 0x000fe2000800063f */
[----:B-----5:R-:W-:Y:S01]  /*1e20*/  IMAD.U32 R9, R20, 0x10000, RZ ;  /* 0x0001000014097824 */ /* 0x020fe200078e00ff */
[----:B------:R-:W-:Y:S01]  /*1e30*/  USHF.L.U64.HI UR7, UR4, 0x3, UR5 ;  /* 0x0000000304077899 */ /* 0x000fe20008010205 */
[----:B------:R-:W-:Y:S02]  /*1e40*/  ISETP.GT.AND P0, PT, R0, 0x8, P3 ;  /* 0x000000080000780c */ /* 0x000fe40001f04270 */
[----:B------:R-:W-:Y:S01]  /*1e50*/  FMUL R22, R9, R14 ;  /* 0x0000000e09167220 */ /* 0x000fe20000400000 */
[----:B0-----:R-:W-:Y:S02]  /*1e60*/  IMAD.U32 R18, RZ, RZ, UR6 ;  /* 0x00000006ff127e24 */ /* 0x001fe4000f8e00ff */
[----:B------:R-:W-:Y:S02]  /*1e70*/  IMAD.U32 R19, RZ, RZ, UR7 ;  /* 0x00000007ff137e24 */ /* 0x000fe4000f8e00ff */
[----:B------:R-:W-:Y:S01]  /*1e80*/  FFMA R22, R121, R11, R22 ;  /* 0x0000000b79167223 */ /* 0x000fe20000000016 */
[----:B------:R-:W-:-:S04]  /*1e90*/  IMAD.WIDE.U32 R8, R8, UR4, R18 ;  /* 0x0000000408087c25 */ /* 0x000fc8000f8e0012 */
[----:B------:R-:W-:Y:S02]  /*1ea0*/  F2FP.BF16.F32.PACK_AB R22, RZ, R22 ;  /* 0x00000016ff16723e */ /* 0x000fe400000010ff */
[----:B------:R-:W-:-:S03]  /*1eb0*/  IADD3 R6, P2, R6, R8, RZ ;  /* 0x0000000806067210 */ /* 0x000fc60007f5e0ff */
[----:B------:R0:W-:Y:S01]  /*1ec0*/  @P1 STG.E.U16 desc[UR12][R2.64+0x2], R22 ;  /* 0x0000021602001986 */ /* 0x0001e2000c10150c */
[----:B------:R-:W-:Y:S02]  /*1ed0*/  IADD3.X R7, R7, R17, R9, P2, !PT ;  /* 0x0000001107077210 */ /* 0x000fe400017fe409 */
[----:B------:R-:W-:-:S04]  /*1ee0*/  LEA R8, P2, R6, UR8, 0x1 ;  /* 0x0000000806087c11 */ /* 0x000fc8000f8408ff */
[----:B------:R-:W-:-:S05]  /*1ef0*/  LEA.HI.X R9, R6, UR9, R7, 0x1, P2 ;  /* 0x0000000906097c11 */ /* 0x000fca00090f0c07 */
[----:B------:R-:W2:Y:S01]  /*1f00*/  @P0 LDG.E.LTC128B.U16 R20, desc[UR12][R8.64] ;  /* 0x0000000c08140981 */ /* 0x000ea2000c1e1520 */
[C---:B------:R-:W-:Y:S01]  /*1f10*/  SHF.L.U64.HI R15, R16.reuse, 0x1, R15 ;  /* 0x00000001100f7819 */ /* 0x040fe2000001020f */
[----:B------:R-:W-:Y:S01]  /*1f20*/  BSSY B0, `(.L_x_31) ;  /* 0x000000b000007945 */ /* 0x000fe20003800000 */
[----:B------:R-:W-:Y:S02]  /*1f30*/  LEA R6, P2, R16, R2, 0x1 ;  /* 0x0000000210067211 */ /* 0x000fe400078408ff */
[----:B------:R-:W-:Y:S01]  /*1f40*/  ISETP.GT.AND P1, PT, R0, 0x8, P6 ;  /* 0x000000080000780c */ /* 0x000fe20003724270 */
[----:B--2---:R-:W-:-:S04]  /*1f50*/  IMAD.U32 R7, R20, 0x10000, RZ ;  /* 0x0001000014077824 */ /* 0x004fc800078e00ff */
[----:B------:R-:W-:-:S04]  /*1f60*/  FMUL R7, R7, R14 ;  /* 0x0000000e07077220 */ /* 0x000fc80000400000 */
[----:B------:R-:W-:-:S05]  /*1f70*/  FFMA R7, R122, R11, R7 ;  /* 0x0000000b7a077223 */ /* 0x000fca0000000007 */
[----:B------:R-:W-:Y:S01]  /*1f80*/  F2FP.BF16.F32.PACK_AB R16, RZ, R7 ;  /* 0x00000007ff10723e */ /* 0x000fe200000010ff */
[----:B------:R-:W-:-:S05]  /*1f90*/  IMAD.X R7, R15, 0x1, R3, P2 ;  /* 0x000000010f077824 */ /* 0x000fca00010e0603 */
[----:B------:R0:W-:Y:S01]  /*1fa0*/  @P0 STG.E.U16 desc[UR12][R6.64], R16 ;  /* 0x0000001006000986 */ /* 0x0001e2000c10150c */
[----:B------:R-:W-:Y:S05]  /*1fb0*/  @!P1 BRA `(.L_x_32) ;  /* 0x0000000000049947 */ /* 0x000fea0003800000 */
[----:B------:R2:W5:Y:S02]  /*1fc0*/  LDG.E.LTC128B.U16 R20, desc[UR12][R8.64+0x2] ;  /* 0x0000020c08147981 */ /* 0x000564000c1e1520 */
.L_x_32:
[----:B------:R-:W-:Y:S05]  /*1fd0*/  BSYNC B0 ;  /* 0x0000000000007941 */ /* 0x000fea0003800000 */
.L_x_31:
[----:B-----5:R-:W-:Y:S01]  /*1fe0*/  IMAD.U32 R15, R20, 0x10000, RZ ;  /* 0x00010000140f7824 */ /* 0x020fe200078e00ff */
[----:B------:R-:W-:Y:S01]  /*1ff0*/  ISETP.GT.AND P3, PT, R10, 0x8, PT ;  /* 0x000000080a00780c */ /* 0x000fe20003f64270 */
[----:B------:R-:W-:Y:S02]  /*2000*/  BSSY B0, `(.L_x_33) ;  /* 0x0000009000007945 */ /* 0x000fe40003800000 */
[----:B0-----:R-:W-:Y:S01]  /*2010*/  FMUL R16, R15, R14 ;  /* 0x0000000e0f107220 */ /* 0x001fe20000400000 */
[----:B------:R-:W-:Y:S02]  /*2020*/  ISETP.GT.AND P0, PT, R0, RZ, P3 ;  /* 0x000000ff0000720c */ /* 0x000fe40001f04270 */
[----:B------:R-:W-:Y:S01]  /*2030*/  P2R R15, PR, RZ, 0x8 ;  /* 0x00000008ff0f7803 */ /* 0x000fe20000000000 */
[----:B------:R-:W-:-:S05]  /*2040*/  FFMA R16, R123, R11, R16 ;  /* 0x0000000b7b107223 */ /* 0x000fca0000000010 */
[----:B------:R-:W-:-:S05]  /*2050*/  F2FP.BF16.F32.PACK_AB R16, RZ, R16 ;  /* 0x00000010ff10723e */ /* 0x000fca00000010ff */
[----:B------:R0:W-:Y:S01]  /*2060*/  @P1 STG.E.U16 desc[UR12][R6.64+0x2], R16 ;  /* 0x0000021006001986 */ /* 0x0001e2000c10150c */
[----:B------:R-:W-:Y:S05]  /*2070*/  @!P0 BRA `(.L_x_34) ;  /* 0x0000000000048947 */ /* 0x000fea0003800000 */
[----:B------:R3:W5:Y:S02]  /*2080*/  LDG.E.LTC128B.U16 R20, desc[UR12][R4.64+0x10] ;  /* 0x0000100c04147981 */ /* 0x000764000c1e1520 */
.L_x_34:
[----:B------:R-:W-:Y:S05]  /*2090*/  BSYNC B0 ;  /* 0x0000000000007941 */ /* 0x000fea0003800000 */
.L_x_33:
[----:B-----5:R-:W-:Y:S01]  /*20a0*/  IMAD.U32 R15, R20, 0x10000, RZ ;  /* 0x00010000140f7824 */ /* 0x020fe200078e00ff */
[----:B------:R-:W-:Y:S01]  /*20b0*/  ISETP.GT.AND P2, PT, R10, 0x9, PT ;  /* 0x000000090a00780c */ /* 0x000fe20003f44270 */
[----:B------:R-:W-:Y:S02]  /*20c0*/  BSSY B0, `(.L_x_35) ;  /* 0x0000009000007945 */ /* 0x000fe40003800000 */
[----:B------:R-:W-:Y:S01]  /*20d0*/  FMUL R15, R15, R14 ;  /* 0x0000000e0f0f7220 */ /* 0x000fe20000400000 */
[----:B------:R-:W-:Y:S02]  /*20e0*/  ISETP.GT.AND P1, PT, R0, RZ, P2 ;  /* 0x000000ff0000720c */ /* 0x000fe40001724270 */
[----:B0-----:R-:W-:Y:S01]  /*20f0*/  P2R R16, PR, RZ, 0x4 ;  /* 0x00000004ff107803 */ /* 0x001fe20000000000 */
[----:B------:R-:W-:-:S05]  /*2100*/  FFMA R15, R124, R11, R15 ;  /* 0x0000000b7c0f7223 */ /* 0x000fca000000000f */
[----:B------:R-:W-:-:S05]  /*2110*/  F2FP.BF16.F32.PACK_AB R15, RZ, R15 ;  /* 0x0000000fff0f723e */ /* 0x000fca00000010ff */
[----:B------:R0:W-:Y:S01]  /*2120*/  @P0 STG.E.U16 desc[UR12][R2.64+0x10], R15 ;  /* 0x0000100f02000986 */ /* 0x0001e2000c10150c */
[----:B------:R-:W-:Y:S05]  /*2130*/  @!P1 BRA `(.L_x_36) ;  /* 0x0000000000049947 */ /* 0x000fea0003800000 */
[----:B------:R4:W5:Y:S02]  /*2140*/  LDG.E.LTC128B.U16 R20, desc[UR12][R4.64+0x12] ;  /* 0x0000120c04147981 */ /* 0x000964000c1e1520 */
.L_x_36:
[----:B------:R-:W-:Y:S05]  /*2150*/  BSYNC B0 ;  /* 0x0000000000007941 */ /* 0x000fea0003800000 */
.L_x_35:
[----:B0----5:R-:W-:Y:S01]  /*2160*/  IMAD.U32 R15, R20, 0x10000, RZ ;  /* 0x00010000140f7824 */ /* 0x021fe200078e00ff */
[----:B------:R-:W-:Y:S01]  /*2170*/  ISETP.GT.AND P0, PT, R0, 0x8, P3 ;  /* 0x000000080000780c */ /* 0x000fe20001f04270 */
[----:B------:R-:W-:Y:S02]  /*2180*/  BSSY B0, `(.L_x_37) ;  /* 0x0000007000007945 */ /* 0x000fe40003800000 */
[----:B------:R-:W-:-:S04]  /*2190*/  FMUL R16, R15, R14 ;  /* 0x0000000e0f107220 */ /* 0x000fc80000400000 */
[----:B------:R-:W-:-:S05]  /*21a0*/  FFMA R16, R125, R11, R16 ;  /* 0x0000000b7d107223 */ /* 0x000fca0000000010 */
[----:B------:R-:W-:-:S05]  /*21b0*/  F2FP.BF16.F32.PACK_AB R16, RZ, R16 ;  /* 0x00000010ff10723e */ /* 0x000fca00000010ff */
[----:B------:R0:W-:Y:S01]  /*21c0*/  @P1 STG.E.U16 desc[UR12][R2.64+0x12], R16 ;  /* 0x0000121002001986 */ /* 0x0001e2000c10150c */
[----:B------:R-:W-:Y:S05]  /*21d0*/  @!P0 BRA `(.L_x_38) ;  /* 0x0000000000048947 */ /* 0x000fea0003800000 */
[----:B------:R0:W5:Y:S02]  /*21e0*/  LDG.E.LTC128B.U16 R20, desc[UR12][R8.64+0x10] ;  /* 0x0000100c08147981 */ /* 0x000164000c1e1520 */
.L_x_38:
[----:B------:R-:W-:Y:S05]  /*21f0*/  BSYNC B0 ;  /* 0x0000000000007941 */ /* 0x000fea0003800000 */
.L_x_37:
[----:B-----5:R-:W-:Y:S01]  /*2200*/  IMAD.U32 R15, R20, 0x10000, RZ ;  /* 0x00010000140f7824 */ /* 0x020fe200078e00ff */
        /* <DEDUP_REMOVED lines=8> */
.L_x_40:
[----:B------:R-:W-:Y:S05]  /*2290*/  BSYNC B0 ;  /* 0x0000000000007941 */ /* 0x000fea0003800000 */
.L_x_39:
[----:B0----5:R-:W-:Y:S01]  /*22a0*/  IMAD.U32 R15, R20, 0x10000, RZ ;  /* 0x00010000140f7824 */ /* 0x021fe200078e00ff */
[----:B------:R-:W-:Y:S01]  /*22b0*/  ISETP.GT.AND P2, PT, R10, 0x10, PT ;  /* 0x000000100a00780c */ /* 0x000fe20003f44270 */
[----:B------:R-:W-:Y:S02]  /*22c0*/  BSSY B0, `(.L_x_41) ;  /* 0x0000009000007945 */ /* 0x000fe40003800000 */
[----:B------:R-:W-:Y:S01]  /*22d0*/  FMUL R16, R15, R14 ;  /* 0x0000000e0f107220 */ /* 0x000fe20000400000 */
[----:B------:R-:W-:Y:S02]  /*22e0*/  ISETP.GT.AND P0, PT, R0, RZ, P2 ;  /* 0x000000ff0000720c */ /* 0x000fe40001704270 */
[----:B------:R-:W-:Y:S01]  /*22f0*/  P2R R15, PR, RZ, 0x4 ;  /* 0x00000004ff0f7803 */ /* 0x000fe20000000000 */
[----:B------:R-:W-:-:S05]  /*2300*/  FFMA R16, R127, R11, R16 ;  /* 0x0000000b7f107223 */ /* 0x000fca0000000010 */
[----:B------:R-:W-:-:S05]  /*2310*/  F2FP.BF16.F32.PACK_AB R16, RZ, R16 ;  /* 0x00000010ff10723e */ /* 0x000fca00000010ff */
[----:B------:R0:W-:Y:S01]  /*2320*/  @P1 STG.E.U16 desc[UR12][R6.64+0x12], R16 ;  /* 0x0000121006001986 */ /* 0x0001e2000c10150c */
[----:B------:R-:W-:Y:S05]  /*2330*/  @!P0 BRA `(.L_x_42) ;  /* 0x0000000000048947 */ /* 0x000fea0003800000 */
[----:B------:R0:W5:Y:S02]  /*2340*/  LDG.E.LTC128B.U16 R20, desc[UR12][R4.64+0x20] ;  /* 0x0000200c04147981 */ /* 0x000164000c1e1520 */
.L_x_42:
[----:B------:R-:W-:Y:S05]  /*2350*/  BSYNC B0 ;  /* 0x0000000000007941 */ /* 0x000fea0003800000 */
.L_x_41:
[----:B-----5:R-:W-:Y:S01]  /*2360*/  IMAD.U32 R15, R20, 0x10000, RZ ;  /* 0x00010000140f7824 */ /* 0x020fe200078e00ff */
[----:B------:R-:W-:Y:S01]  /*2370*/  ISETP.GT.AND P1, PT, R10, 0x11, PT ;  /* 0x000000110a00780c */ /* 0x000fe20003f24270 */
[----:B------:R-:W-:Y:S02]  /*2380*/  BSSY B0, `(.L_x_43) ;  /* 0x0000009000007945 */ /* 0x000fe40003800000 */
[----:B------:R-:W-:-:S04]  /*2390*/  FMUL R15, R15, R14 ;  /* 0x0000000e0f0f7220 */ /* 0x000fc80000400000 */
[----:B------:R-:W-:-:S05]  /*23a0*/  FFMA R15, R128, R11, R15 ;  /* 0x0000000b800f7223 */ /* 0x000fca000000000f */
[----:B------:R-:W-:-:S05]  /*23b0*/  F2FP.BF16.F32.PACK_AB R15, RZ, R15 ;  /* 0x0000000fff0f723e */ /* 0x000fca00000010ff */
[----:B------:R1:W-:Y:S01]  /*23c0*/  @P0 STG.E.U16 desc[UR12][R2.64+0x20], R15 ;  /* 0x0000200f02000986 */ /* 0x0003e2000c10150c */
[----:B------:R-:W-:Y:S02]  /*23d0*/  ISETP.GT.AND P0, PT, R0, RZ, P1 ;  /* 0x000000ff0000720c */ /* 0x000fe40000f04270 */
[----:B-1----:R-:W-:-:S11]  /*23e0*/  P2R R15, PR, RZ, 0x2 ;  /* 0x00000002ff0f7803 */ /* 0x002fd60000000000 */
[----:B------:R-:W-:Y:S05]  /*23f0*/  @!P0 BRA `(.L_x_44) ;  /* 0x0000000000048947 */ /* 0x000fea0003800000 */
[----:B------:R1:W5:Y:S02]  /*2400*/  LDG.E.LTC128B.U16 R20, desc[UR12][R4.64+0x22] ;  /* 0x0000220c04147981 */ /* 0x000364000c1e1520 */
.L_x_44:
[----:B------:R-:W-:Y:S05]  /*2410*/  BSYNC B0 ;  /* 0x0000000000007941 */ /* 0x000fea0003800000 */
.L_x_43:
[----:B-----5:R-:W-:Y:S01]  /*2420*/  IMAD.U32 R15, R20, 0x10000, RZ ;  /* 0x00010000140f7824 */ /* 0x020fe200078e00ff */
[----:B------:R-:W-:Y:S03]  /*2430*/  BSSY B0, `(.L_x_45) ;  /* 0x0000008000007945 */ /* 0x000fe60003800000 */
[----:B0-----:R-:W-:-:S04]  /*2440*/  FMUL R16, R15, R14 ;  /* 0x0000000e0f107220 */ /* 0x001fc80000400000 */
[----:B------:R-:W-:-:S05]  /*2450*/  FFMA R16, R129, R11, R16 ;  /* 0x0000000b81107223 */ /* 0x000fca0000000010 */
[----:B------:R-:W-:-:S05]  /*2460*/  F2FP.BF16.F32.PACK_AB R16, RZ, R16 ;  /* 0x00000010ff10723e */ /* 0x000fca00000010ff */
[----:B------:R0:W-:Y:S01]  /*2470*/  @P0 STG.E.U16 desc[UR12][R2.64+0x22], R16 ;  /* 0x0000221002000986 */ /* 0x0001e2000c10150c */
[----:B------:R-:W-:-:S13]  /*2480*/  ISETP.GT.AND P0, PT, R0, 0x8, P2 ;  /* 0x000000080000780c */ /* 0x000fda0001704270 */
[----:B0-----:R-:W-:Y:S05]  /*2490*/  @!P0 BRA `(.L_x_46) ;  /* 0x0000000000048947 */ /* 0x001fea0003800000 */
[----:B------:R0:W5:Y:S02]  /*24a0*/  LDG.E.LTC128B.U16 R20, desc[UR12][R8.64+0x20] ;  /* 0x0000200c08147981 */ /* 0x000164000c1e1520 */
.L_x_46:
[----:B------:R-:W-:Y:S05]  /*24b0*/  BSYNC B0 ;  /* 0x0000000000007941 */ /* 0x000fea0003800000 */
.L_x_45:
[----:B-----5:R-:W-:Y:S01]  /*24c0*/  IMAD.U32 R15, R20, 0x10000, RZ ;  /* 0x00010000140f7824 */ /* 0x020fe200078e00ff */
[----:B------:R-:W-:Y:S03]  /*24d0*/  BSSY B0, `(.L_x_47) ;  /* 0x0000008000007945 */ /* 0x000fe60003800000 */
[----:B------:R-:W-:-:S04]  /*24e0*/  FMUL R15, R15, R14 ;  /* 0x0000000e0f0f7220 */ /* 0x000fc80000400000 */
[----:B------:R-:W-:-:S05]  /*24f0*/  FFMA R15, R130, R11, R15 ;  /* 0x0000000b820f7223 */ /* 0x000fca000000000f */
[----:B------:R-:W-:-:S05]  /*2500*/  F2FP.BF16.F32.PACK_AB R15, RZ, R15 ;  /* 0x0000000fff0f723e */ /* 0x000fca00000010ff */
[----:B------:R0:W-:Y:S01]  /*2510*/  @P0 STG.E.U16 desc[UR12][R6.64+0x20], R15 ;  /* 0x0000200f06000986 */ /* 0x0001e2000c10150c */
[----:B------:R-:W-:-:S13]  /*2520*/  ISETP.GT.AND P0, PT, R0, 0x8, P1 ;  /* 0x000000080000780c */ /* 0x000fda0000f04270 */
[----:B0-----:R-:W-:Y:S05]  /*2530*/  @!P0 BRA `(.L_x_48) ;  /* 0x0000000000048947 */ /* 0x001fea0003800000 */
[----:B------:R0:W5:Y:S02]  /*2540*/  LDG.E.LTC128B.U16 R20, desc[UR12][R8.64+0x22] ;  /* 0x0000220c08147981 */ /* 0x000164000c1e1520 */
.L_x_48:
[----:B------:R-:W-:Y:S05]  /*2550*/  BSYNC B0 ;  /* 0x0000000000007941 */ /* 0x000fea0003800000 */
.L_x_47:
[----:B-----5:R-:W-:Y:S01]  /*2560*/  IMAD.U32 R15, R20, 0x10000, RZ ;  /* 0x00010000140f7824 */ /* 0x020fe200078e00ff */
[C---:B------:R-:W-:Y:S01]  /*2570*/  SHF.L.U64.HI R21, R12.reuse, 0x7, R13 ;  /* 0x000000070c157819 */ /* 0x040fe2000001020d */
[----:B------:R-:W-:Y:S01]  /*2580*/  IMAD.SHL.U32 R17, R12, 0x80, RZ ;  /* 0x000000800c117824 */ /* 0x000fe200078e00ff */
[----:B------:R-:W-:Y:S01]  /*2590*/  ISETP.GT.AND P2, PT, R10, 0x18, PT ;  /* 0x000000180a00780c */ /* 0x000fe20003f44270 */
[----:B------:R-:W-:Y:S01]  /*25a0*/  FMUL R16, R15, R14 ;  /* 0x0000000e0f107220 */ /* 0x000fe20000400000 */
[----:B------:R-:W-:Y:S02]  /*25b0*/  BSSY B0, `(.L_x_49) ;  /* 0x000000d000007945 */ /* 0x000fe40003800000 */
[----:B------:R-:W-:Y:S01]  /*25c0*/  LOP3.LUT R15, R17, 0x2, RZ, 0xfc, !PT ;  /* 0x00000002110f7812 */ /* 0x000fe200078efcff */
[----:B------:R-:W-:-:S05]  /*25d0*/  FFMA R16, R131, R11, R16 ;  /* 0x0000000b83107223 */ /* 0x000fca0000000010 */
[----:B------:R-:W-:-:S05]  /*25e0*/  F2FP.BF16.F32.PACK_AB R16, RZ, R16 ;  /* 0x00000010ff10723e */ /* 0x000fca00000010ff */
[----:B------:R1:W-:Y:S01]  /*25f0*/  @P0 STG.E.U16 desc[UR12][R6.64+0x22], R16 ;  /* 0x0000221006000986 */ /* 0x0003e2000c10150c */
[----:B------:R-:W-:-:S05]  /*2600*/  IADD3 R124, P0, R15, R2, RZ ;  /* 0x000000020f7c7210 */ /* 0x000fca0007f1e0ff */
[----:B------:R-:W-:Y:S01]  /*2610*/  IMAD.X R125, R21, 0x1, R3, P0 ;  /* 0x00000001157d7824 */ /* 0x000fe200000e0603 */
[----:B------:R-:W-:-:S05]  /*2620*/  IADD3 R12, P0, R17, R2, RZ ;  /* 0x00000002110c7210 */ /* 0x000fca0007f1e0ff */
[----:B------:R-:W-:Y:S01]  /*2630*/  IMAD.X R13, R21, 0x1, R3, P0 ;  /* 0x00000001150d7824 */ /* 0x000fe200000e0603 */
[----:B------:R-:W-:Y:S02]  /*2640*/  ISETP.GT.AND P0, PT, R0, RZ, P2 ;  /* 0x000000ff0000720c */ /* 0x000fe40001704270 */
[----:B-1----:R-:W-:-:S11]  /*2650*/  P2R R16, PR, RZ, 0x4 ;  /* 0x00000004ff107803 */ /* 0x002fd60000000000 */
[----:B------:R-:W-:Y:S05]  /*2660*/  @!P0 BRA `(.L_x_50) ;  /* 0x0000000000048947 */ /* 0x000fea0003800000 */
[----:B------:R1:W5:Y:S02]  /*2670*/  LDG.E.LTC128B.U16 R20, desc[UR12][R4.64+0x30] ;  /* 0x0000300c04147981 */ /* 0x000364000c1e1520 */
.L_x_50:
[----:B------:R-:W-:Y:S05]  /*2680*/  BSYNC B0 ;  /* 0x0000000000007941 */ /* 0x000fea0003800000 */
.L_x_49:
[----:B-----5:R-:W-:Y:S01]  /*2690*/  IMAD.U32 R19, R20, 0x10000, RZ ;  /* 0x0001000014137824 */ /* 0x020fe200078e00ff */
[----:B------:R-:W-:Y:S01]  /*26a0*/  ISETP.GT.AND P1, PT, R10, 0x19, PT ;  /* 0x000000190a00780c */ /* 0x000fe20003f24270 */
[----:B------:R-:W-:Y:S02]  /*26b0*/  BSSY B0, `(.L_x_51) ;  /* 0x0000009000007945 */ /* 0x000fe40003800000 */
[----:B------:R-:W-:Y:S01]  /*26c0*/  FMUL R19, R19, R14 ;  /* 0x0000000e13137220 */ /* 0x000fe20000400000 */
[----:B------:R-:W-:-:S03]  /*26d0*/  P2R R16, PR, RZ, 0x2 ;  /* 0x00000002ff107803 */ /* 0x000fc60000000000 */
[----:B------:R-:W-:-:S05]  /*26e0*/  FFMA R19, R132, R11, R19 ;  /* 0x0000000b84137223 */ /* 0x000fca0000000013 */
[----:B------:R-:W-:-:S05]  /*26f0*/  F2FP.BF16.F32.PACK_AB R19, RZ, R19 ;  /* 0x00000013ff13723e */ /* 0x000fca00000010ff */
[----:B------:R0:W-:Y:S01]  /*2700*/  @P0 STG.E.U16 desc[UR12][R2.64+0x30], R19 ;  /* 0x0000301302000986 */ /* 0x0001e2000c10150c */
[----:B------:R-:W-:-:S13]  /*2710*/  ISETP.GT.AND P0, PT, R0, RZ, P1 ;  /* 0x000000ff0000720c */ /* 0x000fda0000f04270 */
[----:B0-----:R-:W-:Y:S05]  /*2720*/  @!P0 BRA `(.L_x_52) ;  /* 0x0000000000048947 */ /* 0x001fea0003800000 */
[----:B------:R0:W5:Y:S02]  /*2730*/  LDG.E.LTC128B.U16 R20, desc[UR12][R4.64+0x32] ;  /* 0x0000320c04147981 */ /* 0x000164000c1e1520 */
.L_x_52:
[----:B------:R-:W-:Y:S05]  /*2740*/  BSYNC B0 ;  /* 0x0000000000007941 */ /* 0x000fea0003800000 */
.L_x_51:
        /* <DEDUP_REMOVED lines=9> */
.L_x_54:
[----:B------:R-:W-:Y:S05]  /*27e0*/  BSYNC B0 ;  /* 0x0000000000007941 */ /* 0x000fea0003800000 */
.L_x_53:
        /* <DEDUP_REMOVED lines=9> */
.L_x_56:
[----:B------:R-:W-:Y:S05]  /*2880*/  BSYNC B0 ;  /* 0x0000000000007941 */ /* 0x000fea0003800000 */
.L_x_55:
        /* <DEDUP_REMOVED lines=11> */
.L_x_58:
[----:B------:R-:W-:Y:S05]  /*2940*/  BSYNC B0 ;  /* 0x0000000000007941 */ /* 0x000fea0003800000 */
.L_x_57:
        /* <DEDUP_REMOVED lines=11> */
.L_x_60:
[----:B------:R-:W-:Y:S05]  /*2a00*/  BSYNC B0 ;  /* 0x0000000000007941 */ /* 0x000fea0003800000 */
.L_x_59:
        /* <DEDUP_REMOVED lines=9> */
.L_x_62:
[----:B------:R-:W-:Y:S05]  /*2aa0*/  BSYNC B0 ;  /* 0x0000000000007941 */ /* 0x000fea0003800000 */
.L_x_61:
        /* <DEDUP_REMOVED lines=9> */
.L_x_64:
[----:B------:R-:W-:Y:S05]  /*2b40*/  BSYNC B0 ;  /* 0x0000000000007941 */ /* 0x000fea0003800000 */
.L_x_63:
        /* <DEDUP_REMOVED lines=11> */
.L_x_66:
[----:B------:R-:W-:Y:S05]  /*2c00*/  BSYNC B0 ;  /* 0x0000000000007941 */ /* 0x000fea0003800000 */
.L_x_65:
[----:B-----5:R-:W-:Y:S01]  /*2c10*/  IMAD.U32 R19, R20, 0x10000, RZ ;  /* 0x0001000014137824 */ /* 0x020fe200078e00ff */
[----:B------:R-:W-:Y:S01]  /*2c20*/  ISETP.GT.AND P4, PT, R10, 0x29, PT ;  /* 0x000000290a00780c */ /* 0x000fe20003f84270 */
[----:B------:R-:W-:Y:S02]  /*2c30*/  BSSY B0, `(.L_x_67) ;  /* 0x0000008000007945 */ /* 0x000fe40003800000 */
[----:B------:R-:W-:-:S04]  /*2c40*/  FMUL R19, R19, R14 ;  /* 0x0000000e13137220 */ /* 0x000fc80000400000 */
[----:B------:R-:W-:-:S05]  /*2c50*/  FFMA R19, R140, R11, R19 ;  /* 0x0000000b8c137223 */ /* 0x000fca0000000013 */
[----:B------:R-:W-:-:S05]  /*2c60*/  F2FP.BF16.F32.PACK_AB R19, RZ, R19 ;  /* 0x00000013ff13723e */ /* 0x000fca00000010ff */
[----:B------:R0:W-:Y:S01]  /*2c70*/  @P0 STG.E.U16 desc[UR12][R2.64+0x50], R19 ;  /* 0x0000501302000986 */ /* 0x0001e2000c10150c */
[----:B------:R-:W-:-:S13]  /*2c80*/  ISETP.GT.AND P0, PT, R0, RZ, P4 ;  /* 0x000000ff0000720c */ /* 0x000fda0002704270 */
[----:B0-----:R-:W-:Y:S05]  /*2c90*/  @!P0 BRA `(.L_x_68) ;  /* 0x0000000000048947 */ /* 0x001fea0003800000 */
[----:B------:R0:W5:Y:S02]  /*2ca0*/  LDG.E.LTC128B.U16 R20, desc[UR12][R4.64+0x52] ;  /* 0x0000520c04147981 */ /* 0x000164000c1e1520 */
.L_x_68:
[----:B------:R-:W-:Y:S05]  /*2cb0*/  BSYNC B0 ;  /* 0x0000000000007941 */ /* 0x000fea0003800000 */
.L_x_67:
        /* <DEDUP_REMOVED lines=9> */
.L_x_70:
[----:B------:R-:W-:Y:S05]  /*2d50*/  BSYNC B0 ;  /* 0x0000000000007941 */ /* 0x000fea0003800000 */
.L_x_69:
        /* <DEDUP_REMOVED lines=9> */
.L_x_72:
[----:B------:R-:W-:Y:S05]  /*2df0*/  BSYNC B0 ;  /* 0x0000000000007941 */ /* 0x000fea0003800000 */
.L_x_71:
        /* <DEDUP_REMOVED lines=10> */
.L_x_74:
[----:B------:R-:W-:Y:S05]  /*2ea0*/  BSYNC B0 ;  /* 0x0000000000007941 */ /* 0x000fea0003800000 */
.L_x_73:
        /* <DEDUP_REMOVED lines=10> */
.L_x_76:
[----:B------:R-:W-:Y:S05]  /*2f50*/  BSYNC B0 ;  /* 0x0000000000007941 */ /* 0x000fea0003800000 */
.L_x_75:
        /* <DEDUP_REMOVED lines=9> */
.L_x_78:
[----:B------:R-:W-:Y:S05]  /*2ff0*/  BSYNC B0 ;  /* 0x0000000000007941 */ /* 0x000fea0003800000 */
.L_x_77:
        /* <DEDUP_REMOVED lines=9> */
.L_x_80:
[----:B------:R-:W-:Y:S05]  /*3090*/  BSYNC B0 ;  /* 0x0000000000007941 */ /* 0x000fea0003800000 */
.L_x_79:
        /* <DEDUP_REMOVED lines=10> */
.L_x_82:
[----:B------:R-:W-:Y:S05]  /*3140*/  BSYNC B0 ;  /* 0x0000000000007941 */ /* 0x000fea0003800000 */
.L_x_81:
[----:B-----5:R-:W-:Y:S01]  /*3150*/  IMAD.U32 R19, R20, 0x10000, RZ ;  /* 0x0001000014137824 */ /* 0x020fe200078e00ff */
[----:B------:R-:W-:Y:S03]  /*3160*/  BSSY B0, `(.L_x_83) ;  /* 0x0000009000007945 */ /* 0x000fe60003800000 */
[----:B------:R-:W-:-:S04]  /*3170*/  FMUL R19, R19, R14 ;  /* 0x0000000e13137220 */ /* 0x000fc80000400000 */
[----:B------:R-:W-:-:S05]  /*3180*/  FFMA R19, R148, R11, R19 ;  /* 0x0000000b94137223 */ /* 0x000fca0000000013 */
[----:B------:R-:W-:-:S05]  /*3190*/  F2FP.BF16.F32.PACK_AB R19, RZ, R19 ;  /* 0x00000013ff13723e */ /* 0x000fca00000010ff */
[----:B------:R0:W-:Y:S01]  /*31a0*/  @P0 STG.E.U16 desc[UR12][R2.64+0x70], R19 ;  /* 0x0000701302000986 */ /* 0x0001e2000c10150c */
[----:B------:R-:W-:-:S04]  /*31b0*/  ISETP.GT.AND P0, PT, R10, 0x39, PT ;  /* 0x000000390a00780c */ /* 0x000fc80003f04270 */
[----:B------:R-:W-:-:S13]  /*31c0*/  ISETP.GT.AND P5, PT, R0, RZ, P0 ;  /* 0x000000ff0000720c */ /* 0x000fda00007a4270 */
[----:B0-----:R-:W-:Y:S05]  /*31d0*/  @!P5 BRA `(.L_x_84) ;  /* 0x000000000004d947 */ /* 0x001fea0003800000 */
[----:B------:R0:W5:Y:S02]  /*31e0*/  LDG.E.LTC128B.U16 R20, desc[UR12][R4.64+0x72] ;  /* 0x0000720c04147981 */ /* 0x000164000c1e1520 */
.L_x_84:
[----:B------:R-:W-:Y:S05]  /*31f0*/  BSYNC B0 ;  /* 0x0000000000007941 */ /* 0x000fea0003800000 */
.L_x_83:
        /* <DEDUP_REMOVED lines=9> */
.L_x_86:
[----:B------:R-:W-:Y:S05]  /*3290*/  BSYNC B0 ;  /* 0x0000000000007941 */ /* 0x000fea0003800000 */
.L_x_85:
        /* <DEDUP_REMOVED lines=9> */
.L_x_88:
[----:B------:R-:W-:Y:S05]  /*3330*/  BSYNC B0 ;  /* 0x0000000000007941 */ /* 0x000fea0003800000 */
.L_x_87:
[----:B-----5:R-:W-:Y:S01]  /*3340*/  IMAD.U32 R19, R20, 0x10000, RZ ;  /* 0x0001000014137824 */ /* 0x020fe200078e00ff */
[----:B------:R-:W-:Y:S01]  /*3350*/  LOP3.LUT R123, R17, 0x10, RZ, 0xfc, !PT ;  /* 0x00000010117b7812 */ /* 0x000fe200078efcff */
[----:B------:R-:W-:Y:S02]  /*3360*/  USHF.L.U32 UR22, UR4, 0x7, URZ ;  /* 0x0000000704167899 */ /* 0x000fe4000800063f */
[----:B------:R-:W-:Y:S01]  /*3370*/  FMUL R16, R19, R14 ;  /* 0x0000000e13107220 */ /* 0x000fe20000400000 */
[----:B------:R-:W-:-:S03]  /*3380*/  USHF.L.U64.HI UR4, UR4, 0x7, UR5 ;  /* 0x0000000704047899 */ /* 0x000fc60008010205 */
[----:B------:R-:W-:-:S05]  /*3390*/  FFMA R16, R151, R11, R16 ;  /* 0x0000000b97107223 */ /* 0x000fca0000000010 */
[----:B------:R-:W-:-:S05]  /*33a0*/  F2FP.BF16.F32.PACK_AB R16, RZ, R16 ;  /* 0x00000010ff10723e */ /* 0x000fca00000010ff */
[----:B------:R1:W-:Y:S01]  /*33b0*/  @P5 STG.E.U16 desc[UR12][R6.64+0x72], R16 ;  /* 0x0000721006005986 */ /* 0x0003e2000c10150c */
[----:B------:R-:W-:-:S05]  /*33c0*/  IADD3 R126, P5, R123, R2, RZ ;  /* 0x000000027b7e7210 */ /* 0x000fca0007fbe0ff */
[----:B------:R-:W-:Y:S01]  /*33d0*/  IMAD.X R127, R21, 0x1, R3, P5 ;  /* 0x00000001157f7824 */ /* 0x000fe200028e0603 */
[----:B------:R-:W-:-:S04]  /*33e0*/  IADD3 R18, P5, R4, UR22, RZ ;  /* 0x0000001604127c10 */ /* 0x000fc8000ffbe0ff */
[----:B------:R-:W-:Y:S02]  /*33f0*/  IADD3.X R19, R5, UR4, RZ, P5, !PT ;  /* 0x0000000405137c10 */ /* 0x000fe4000affe4ff */
[----:B------:R-:W-:-:S04]  /*3400*/  ISETP.GT.AND P5, PT, R10, RZ, PT ;  /* 0x000000ff0a00720c */ /* 0x000fc80003fa4270 */
[----:B------:R-:W-:-:S13]  /*3410*/  ISETP.GT.AND P5, PT, R0, 0x40, P5 ;  /* 0x000000400000780c */ /* 0x000fda0002fa4270 */
[----:B------:R-:W2:Y:S01]  /*3420*/  @P5 LDG.E.LTC128B.U16 R20, desc[UR12][R18.64] ;  /* 0x0000000c12145981 */ /* 0x000ea2000c1e1520 */
[----:B------:R-:W-:Y:S01]  /*3430*/  LOP3.LUT R121, R17, 0x12, RZ, 0xfc, !PT ;  /* 0x0000001211797812 */ /* 0x000fe200078efcff */
[----:B------:R-:W-:Y:S01]  /*3440*/  ULOP3.LUT UR21, UR22, 0x2, URZ, 0xfc, !UPT ;  /* 0x0000000216157892 */ /* 0x000fe2000f8efc3f */
[----:B--2---:R-:W-:-:S04]  /*3450*/  IMAD.U32 R23, R20, 0x10000, RZ ;  /* 0x0001000014177824 */ /* 0x004fc800078e00ff */
[----:B------:R-:W-:-:S04]  /*3460*/  FMUL R23, R23, R14 ;  /* 0x0000000e17177220 */ /* 0x000fc80000400000 */
[----:B------:R-:W-:-:S05]  /*3470*/  FFMA R23, R88, R11, R23 ;  /* 0x0000000b58177223 */ /* 0x000fca0000000017 */
[----:B------:R-:W-:-:S04]  /*3480*/  F2FP.BF16.F32.PACK_AB R23, RZ, R23 ;  /* 0x00000017ff17723e */ /* 0x000fc800000010ff */
[----:B------:R-:W-:-:S05]  /*3490*/  PRMT R22, R23, 0x7610, R22 ;  /* 0x0000761017167816 */ /* 0x000fca0000000016 */
[----:B------:R2:W-:Y:S01]  /*34a0*/  @P5 STG.E.U16 desc[UR12][R12.64], R22 ;  /* 0x000000160c005986 */ /* 0x0005e2000c10150c */
[----:B------:R-:W-:-:S05]  /*34b0*/  IADD3 R128, P5, R121, R2, RZ ;  /* 0x0000000279807210 */ /* 0x000fca0007fbe0ff */
[----:B------:R-:W-:Y:S01]  /*34c0*/  IMAD.X R129, R21, 0x1, R3, P5 ;  /* 0x0000000115817824 */ /* 0x000fe200028e0603 */
[----:B------:R-:W-:-:S04]  /*34d0*/  IADD3 R130, P5, R4, UR21, RZ ;  /* 0x0000001504827c10 */ /* 0x000fc8000ffbe0ff */
[----:B------:R-:W-:Y:S02]  /*34e0*/  IADD3.X R131, R5, UR4, RZ, P5, !PT ;  /* 0x0000000405837c10 */ /* 0x000fe4000affe4ff */
[----:B------:R-:W-:-:S13]  /*34f0*/  ISETP.GT.AND P5, PT, R0, 0x40, P6 ;  /* 0x000000400000780c */ /* 0x000fda00037a4270 */
[----:B------:R-:W3:Y:S01]  /*3500*/  @P5 LDG.E.LTC128B.U16 R20, desc[UR12][R130.64] ;  /* 0x0000000c82145981 */ /* 0x000ee2000c1e1520 */
[----:B------:R-:W-:Y:S01]  /*3510*/  BSSY B0, `(.L_x_89) ;  /* 0x000000e000007945 */ /* 0x000fe20003800000 */
[----:B---3--:R-:W-:-:S04]  /*3520*/  IMAD.U32 R23, R20, 0x10000, RZ ;  /* 0x0001000014177824 */ /* 0x008fc800078e00ff */
[----:B-1----:R-:W-:-:S04]  /*3530*/  FMUL R16, R23, R14 ;  /* 0x0000000e17107220 */ /* 0x002fc80000400000 */
[----:B------:R-:W-:-:S05]  /*3540*/  FFMA R16, R89, R11, R16 ;  /* 0x0000000b59107223 */ /* 0x000fca0000000010 */
[----:B------:R-:W-:-:S05]  /*3550*/  F2FP.BF16.F32.PACK_AB R16, RZ, R16 ;  /* 0x00000010ff10723e */ /* 0x000fca00000010ff */
[----:B------:R1:W-:Y:S01]  /*3560*/  @P5 STG.E.U16 desc[UR12][R124.64], R16 ;  /* 0x000000107c005986 */ /* 0x0003e2000c10150c */
[----:B------:R-:W-:-:S05]  /*3570*/  IADD3 R88, P5, R17, R6, RZ ;  /* 0x0000000611587210 */ /* 0x000fca0007fbe0ff */
[----:B------:R-:W-:Y:S01]  /*3580*/  IMAD.X R89, R21, 0x1, R7, P5 ;  /* 0x0000000115597824 */ /* 0x000fe200028e0607 */
[----:B--2---:R-:W-:-:S04]  /*3590*/  IADD3 R22, P5, R8, UR22, RZ ;  /* 0x0000001608167c10 */ /* 0x004fc8000ffbe0ff */
[----:B------:R-:W-:Y:S02]  /*35a0*/  IADD3.X R23, R9, UR4, RZ, P5, !PT ;  /* 0x0000000409177c10 */ /* 0x000fe4000affe4ff */
[----:B------:R-:W-:-:S04]  /*35b0*/  ISETP.GT.AND P5, PT, R10, RZ, PT ;  /* 0x000000ff0a00720c */ /* 0x000fc80003fa4270 */
[----:B------:R-:W-:-:S13]  /*35c0*/  ISETP.GT.AND P5, PT, R0, 0x48, P5 ;  /* 0x000000480000780c */ /* 0x000fda0002fa4270 */
[----:B-1----:R-:W-:Y:S05]  /*35d0*/  @!P5 BRA `(.L_x_90) ;  /* 0x000000000004d947 */ /* 0x002fea0003800000 */
[----:B------:R1:W5:Y:S02]  /*35e0*/  LDG.E.LTC128B.U16 R20, desc[UR12][R22.64] ;  /* 0x0000000c16147981 */ /* 0x000364000c1e1520 */
.L_x_90:
[----:B------:R-:W-:Y:S05]  /*35f0*/  BSYNC B0 ;  /* 0x0000000000007941 */ /* 0x000fea0003800000 */
.L_x_89:
[----:B-----5:R-:W-:Y:S01]  /*3600*/  IMAD.U32 R125, R20, 0x10000, RZ ;  /* 0x00010000147d7824 */ /* 0x020fe200078e00ff */
[----:B------:R-:W-:Y:S03]  /*3610*/  BSSY B0, `(.L_x_91) ;  /* 0x000000c000007945 */ /* 0x000fe60003800000 */
[----:B------:R-:W-:-:S04]  /*3620*/  FMUL R125, R125, R14 ;  /* 0x0000000e7d7d7220 */ /* 0x000fc80000400000 */
[----:B------:R-:W-:-:S05]  /*3630*/  FFMA R125, R90, R11, R125 ;  /* 0x0000000b5a7d7223 */ /* 0x000fca000000007d */
[----:B------:R-:W-:-:S05]  /*3640*/  F2FP.BF16.F32.PACK_AB R125, RZ, R125 ;  /* 0x0000007dff7d723e */ /* 0x000fca00000010ff */
[----:B------:R2:W-:Y:S01]  /*3650*/  @P5 STG.E.U16 desc[UR12][R88.64], R125 ;  /* 0x0000007d58005986 */ /* 0x0005e2000c10150c */
[----:B------:R-:W-:-:S05]  /*3660*/  IADD3 R132, P5, R15, R6, RZ ;  /* 0x000000060f847210 */ /* 0x000fca0007fbe0ff */
[----:B------:R-:W-:Y:S01]  /*3670*/  IMAD.X R133, R21, 0x1, R7, P5 ;  /* 0x0000000115857824 */ /* 0x000fe200028e0607 */
[----:B------:R-:W-:-:S13]  /*3680*/  ISETP.GT.AND P5, PT, R0, 0x48, P6 ;  /* 0x000000480000780c */ /* 0x000fda00037a4270 */
[----:B--2---:R-:W-:Y:S05]  /*3690*/  @!P5 BRA `(.L_x_92) ;  /* 0x00000000000cd947 */ /* 0x004fea0003800000 */
[----:B------:R-:W-:-:S04]  /*36a0*/  IADD3 R124, P6, R8, UR21, RZ ;  /* 0x00000015087c7c10 */ /* 0x000fc8000ffde0ff */
[----:B------:R-:W-:-:S05]  /*36b0*/  IADD3.X R125, R9, UR4, RZ, P6, !PT ;  /* 0x00000004097d7c10 */ /* 0x000fca000b7fe4ff */
[----:B------:R2:W5:Y:S04]  /*36c0*/  LDG.E.LTC128B.U16 R20, desc[UR12][R124.64] ;  /* 0x0000000c7c147981 */ /* 0x000568000c1e1520 */
.L_x_92:
[----:B------:R-:W-:Y:S05]  /*36d0*/  BSYNC B0 ;  /* 0x0000000000007941 */ /* 0x000fea0003800000 */
.L_x_91:
[----:B--2--5:R-:W-:Y:S01]  /*36e0*/  IMAD.U32 R125, R20, 0x10000, RZ ;  /* 0x00010000147d7824 */ /* 0x024fe200078e00ff */
[----:B------:R-:W-:Y:S01]  /*36f0*/  ULOP3.LUT UR20, UR22, 0x10, URZ, 0xfc, !UPT ;  /* 0x0000001016147892 */ /* 0x000fe2000f8efc3f */
[----:B------:R-:W-:Y:S02]  /*3700*/  ISETP.GT.AND P6, PT, R10, 0x8, PT ;  /* 0x000000080a00780c */ /* 0x000fe40003fc4270 */
[----:B------:R-:W-:-:S04]  /*3710*/  FMUL R16, R125, R14 ;  /* 0x0000000e7d107220 */ /* 0x000fc80000400000 */
[----:B------:R-:W-:Y:S01]  /*3720*/  FFMA R16, R91, R11, R16 ;  /* 0x0000000b5b107223 */ /* 0x000fe20000000010 */
[----:B------:R-:W-:-:S04]  /*3730*/  LOP3.LUT R91, R17, 0x20, RZ, 0xfc, !PT ;  /* 0x00000020115b7812 */ /* 0x000fc800078efcff */
[----:B------:R-:W-:-:S05]  /*3740*/  F2FP.BF16.F32.PACK_AB R16, RZ, R16 ;  /* 0x00000010ff10723e */ /* 0x000fca00000010ff */
[----:B------:R2:W-:Y:S01]  /*3750*/  @P5 STG.E.U16 desc[UR12][R132.64], R16 ;  /* 0x0000001084005986 */ /* 0x0005e2000c10150c */
[----:B------:R-:W-:-:S05]  /*3760*/  IADD3 R130, P5, R91, R2, RZ ;  /* 0x000000025b827210 */ /* 0x000fca0007fbe0ff */
[----:B------:R-:W-:Y:S01]  /*3770*/  IMAD.X R131, R21, 0x1, R3, P5 ;  /* 0x0000000115837824 */ /* 0x000fe200028e0603 */
[----:B------:R-:W-:-:S04]  /*3780*/  IADD3 R134, P5, R4, UR20, RZ ;  /* 0x0000001404867c10 */ /* 0x000fc8000ffbe0ff */
[----:B------:R-:W-:Y:S02]  /*3790*/  IADD3.X R135, R5, UR4, RZ, P5, !PT ;  /* 0x0000000405877c10 */ /* 0x000fe4000affe4ff */
[----:B------:R-:W-:-:S13]  /*37a0*/  ISETP.GT.AND P5, PT, R0, 0x40, P6 ;  /* 0x000000400000780c */ /* 0x000fda00037a4270 */
[----:B------:R-:W3:Y:S01]  /*37b0*/  @P5 LDG.E.LTC128B.U16 R20, desc[UR12][R134.64] ;  /* 0x0000000c86145981 */ /* 0x000ee2000c1e1520 */
[----:B------:R-:W-:Y:S01]  /*37c0*/  ULOP3.LUT UR19, UR22, 0x12, URZ, 0xfc, !UPT ;  /* 0x0000001216137892 */ /* 0x000fe2000f8efc3f */
[----:B---3--:R-:W-:-:S04]  /*37d0*/  IMAD.U32 R125, R20, 0x10000, RZ ;  /* 0x00010000147d7824 */ /* 0x008fc800078e00ff */
[----:B------:R-:W-:-:S04]  /*37e0*/  FMUL R125, R125, R14 ;  /* 0x0000000e7d7d7220 */ /* 0x000fc80000400000 */
[----:B------:R-:W-:-:S05]  /*37f0*/  FFMA R125, R92, R11, R125 ;  /* 0x0000000b5c7d7223 */ /* 0x000fca000000007d */
[----:B------:R-:W-:-:S04]  /*3800*/  F2FP.BF16.F32.PACK_AB R125, RZ, R125 ;  /* 0x0000007dff7d723e */ /* 0x000fc800000010ff */
[----:B------:R-:W-:Y:S02]  /*3810*/  PRMT R90, R125, 0x7610, R90 ;  /* 0x000076107d5a7816 */ /* 0x000fe4000000005a */
[----:B------:R-:W-:-:S03]  /*3820*/  LOP3.LUT R125, R17, 0x22, RZ, 0xfc, !PT ;  /* 0x00000022117d7812 */ /* 0x000fc600078efcff */
[----:B------:R3:W-:Y:S01]  /*3830*/  @P5 STG.E.U16 desc[UR12][R126.64], R90 ;  /* 0x0000005a7e005986 */ /* 0x0007e2000c10150c */
[----:B--2---:R-:W-:-:S05]  /*3840*/  IADD3 R132, P5, R125, R2, RZ ;  /* 0x000000027d847210 */ /* 0x004fca0007fbe0ff */
[----:B------:R-:W-:Y:S01]  /*3850*/  IMAD.X R133, R21, 0x1, R3, P5 ;  /* 0x0000000115857824 */ /* 0x000fe200028e0603 */
[----:B------:R-:W-:-:S04]  /*3860*/  IADD3 R134, P5, R4, UR19, RZ ;  /* 0x0000001304867c10 */ /* 0x000fc8000ffbe0ff */
[----:B------:R-:W-:Y:S02]  /*3870*/  IADD3.X R135, R5, UR4, RZ, P5, !PT ;  /* 0x0000000405877c10 */ /* 0x000fe4000affe4ff */
[----:B------:R-:W-:-:S04]  /*3880*/  ISETP.GT.AND P5, PT, R10, 0x9, PT ;  /* 0x000000090a00780c */ /* 0x000fc80003fa4270 */
[----:B------:R-:W-:-:S13]  /*3890*/  ISETP.GT.AND P5, PT, R0, 0x40, P5 ;  /* 0x000000400000780c */ /* 0x000fda0002fa4270 */
[----:B------:R-:W2:Y:S01]  /*38a0*/  @P5 LDG.E.LTC128B.U16 R20, desc[UR12][R134.64] ;  /* 0x0000000c86145981 */ /* 0x000ea2000c1e1520 */
[----:B------:R-:W-:Y:S01]  /*38b0*/  BSSY B0, `(.L_x_93) ;  /* 0x000000d000007945 */ /* 0x000fe20003800000 */
[----:B--2---:R-:W-:-:S04]  /*38c0*/  IMAD.U32 R137, R20, 0x10000, RZ ;  /* 0x0001000014897824 */ /* 0x004fc800078e00ff */
[----:B------:R-:W-:-:S04]  /*38d0*/  FMUL R16, R137, R14 ;  /* 0x0000000e89107220 */ /* 0x000fc80000400000 */
[----:B------:R-:W-:-:S05]  /*38e0*/  FFMA R16, R93, R11, R16 ;  /* 0x0000000b5d107223 */ /* 0x000fca0000000010 */
[----:B------:R-:W-:-:S05]  /*38f0*/  F2FP.BF16.F32.PACK_AB R16, RZ, R16 ;  /* 0x00000010ff10723e */ /* 0x000fca00000010ff */
[----:B------:R2:W-:Y:S01]  /*3900*/  @P5 STG.E.U16 desc[UR12][R128.64], R16 ;  /* 0x0000001080005986 */ /* 0x0005e2000c10150c */
[----:B---3--:R-:W-:-:S05]  /*3910*/  IADD3 R126, P5, R123, R6, RZ ;  /* 0x000000067b7e7210 */ /* 0x008fca0007fbe0ff */
[----:B------:R-:W-:Y:S01]  /*3920*/  IMAD.X R127, R21, 0x1, R7, P5 ;  /* 0x00000001157f7824 */ /* 0x000fe200028e0607 */
[----:B------:R-:W-:-:S13]  /*3930*/  ISETP.GT.AND P5, PT, R0, 0x48, P6 ;  /* 0x000000480000780c */ /* 0x000fda00037a4270 */
[----:B--2---:R-:W-:Y:S05]  /*3940*/  @!P5 BRA `(.L_x_94) ;  /* 0x00000000000cd947 */ /* 0x004fea0003800000 */
[----:B------:R-:W-:-:S04]  /*3950*/  IADD3 R92, P6, R8, UR20, RZ ;  /* 0x00000014085c7c10 */ /* 0x000fc8000ffde0ff */
[----:B------:R-:W-:-:S05]  /*3960*/  IADD3.X R93, R9, UR4, RZ, P6, !PT ;  /* 0x00000004095d7c10 */ /* 0x000fca000b7fe4ff */
[----:B------:R2:W5:Y:S04]  /*3970*/  LDG.E.LTC128B.U16 R20, desc[UR12][R92.64] ;  /* 0x0000000c5c147981 */ /* 0x000568000c1e1520 */
.L_x_94:
[----:B------:R-:W-:Y:S05]  /*3980*/  BSYNC B0 ;  /* 0x0000000000007941 */ /* 0x000fea0003800000 */
.L_x_93:
[----:B--2--5:R-:W-:Y:S01]  /*3990*/  IMAD.U32 R93, R20, 0x10000, RZ ;  /* 0x00010000145d7824 */ /* 0x024fe200078e00ff */
[----:B------:R-:W-:Y:S01]  /*39a0*/  ISETP.GT.AND P6, PT, R10, 0x9, PT ;  /* 0x000000090a00780c */ /* 0x000fe20003fc4270 */
[----:B------:R-:W-:Y:S02]  /*39b0*/  BSSY B0, `(.L_x_95) ;  /* 0x000000c000007945 */ /* 0x000fe40003800000 */
        /* <DEDUP_REMOVED lines=11> */
.L_x_96:
[----:B------:R-:W-:Y:S05]  /*3a70*/  BSYNC B0 ;  /* 0x0000000000007941 */ /* 0x000fea0003800000 */
.L_x_95:
[----:B--2--5:R-:W-:Y:S01]  /*3a80*/  IMAD.U32 R93, R20, 0x10000, RZ ;  /* 0x00010000145d7824 */ /* 0x024fe200078e00ff */
[----:B------:R-:W-:Y:S01]  /*3a90*/  ULOP3.LUT UR18, UR22, 0x20, URZ, 0xfc, !UPT ;  /* 0x0000002016127892 */ /* 0x000fe2000f8efc3f */
[----:B------:R-:W-:Y:S02]  /*3aa0*/  ISETP.GT.AND P6, PT, R10, 0x10, PT ;  /* 0x000000100a00780c */ /* 0x000fe40003fc4270 */
[----:B------:R-:W-:Y:S01]  /*3ab0*/  FMUL R16, R93, R14 ;  /* 0x0000000e5d107220 */ /* 0x000fe20000400000 */
[----:B------:R-:W-:-:S03]  /*3ac0*/  LOP3.LUT R93, R17, 0x30, RZ, 0xfc, !PT ;  /* 0x00000030115d7812 */ /* 0x000fc600078efcff */
[----:B------:R-:W-:-:S05]  /*3ad0*/  FFMA R16, R95, R11, R16 ;  /* 0x0000000b5f107223 */ /* 0x000fca0000000010 */
        /* <DEDUP_REMOVED lines=36> */
.L_x_98:
[----:B------:R-:W-:Y:S05]  /*3d20*/  BSYNC B0 ;  /* 0x0000000000007941 */ /* 0x000fea0003800000 */
.L_x_97:
        /* <DEDUP_REMOVED lines=14> */
.L_x_100:
[----:B------:R-:W-:Y:S05]  /*3e10*/  BSYNC B0 ;  /* 0x0000000000007941 */ /* 0x000fea0003800000 */
.L_x_99:
        /* <DEDUP_REMOVED lines=42> */
.L_x_102:
[----:B------:R-:W-:Y:S05]  /*40c0*/  BSYNC B0 ;  /* 0x0000000000007941 */ /* 0x000fea0003800000 */
.L_x_101:
        /* <DEDUP_REMOVED lines=14> */
.L_x_104:
[----:B------:R-:W-:Y:S05]  /*41b0*/  BSYNC B0 ;  /* 0x0000000000007941 */ /* 0x000fea0003800000 */
.L_x_103:
        /* <DEDUP_REMOVED lines=42> */
.L_x_106:
[----:B------:R-:W-:Y:S05]  /*4460*/  BSYNC B0 ;  /* 0x0000000000007941 */ /* 0x000fea0003800000 */
.L_x_105:
        /* <DEDUP_REMOVED lines=14> */
.L_x_108:
[----:B------:R-:W-:Y:S05]  /*4550*/  BSYNC B0 ;  /* 0x0000000000007941 */ /* 0x000fea0003800000 */
.L_x_107:
        /* <DEDUP_REMOVED lines=41> */
.L_x_110:
[----:B------:R-:W-:Y:S05]  /*47f0*/  BSYNC B0 ;  /* 0x0000000000007941 */ /* 0x000fea0003800000 */
.L_x_109:
[----:B--2--5:R-:W-:Y:S01]  /*4800*/  IMAD.U32 R109, R20, 0x10000, RZ ;  /* 0x00010000146d7824 */ /* 0x024fe200078e00ff */
        /* <DEDUP_REMOVED lines=12> */
.L_x_112:
[----:B------:R-:W-:Y:S05]  /*48d0*/  BSYNC B0 ;  /* 0x0000000000007941 */ /* 0x000fea0003800000 */
.L_x_111:
[----:B--2--5:R-:W-:Y:S01]  /*48e0*/  IMAD.U32 R109, R20, 0x10000, RZ ;  /* 0x00010000146d7824 */ /* 0x024fe200078e00ff */
[----:B------:R-:W-:-:S03]  /*48f0*/  ULOP3.LUT UR8, UR22, 0x60, URZ, 0xfc, !UPT ;  /* 0x0000006016087892 */ /* 0x000fc6000f8efc3f */
        /* <DEDUP_REMOVED lines=31> */
[----:B------:R-:W-:-:S05]  /*4af0*/  IADD3 R112, P5, R105, R6, RZ ;  /* 0x0000000669707210 */ /* 0x000fca0007fbe0ff */
[----:B------:R-:W-:Y:S01]  /*4b00*/  IMAD.X R113, R21, 0x1, R7, P5 ;  /* 0x0000000115717824 */ /* 0x000fe200028e0607 */
[----:B------:R-:W-:-:S13]  /*4b10*/  ISETP.GT.AND P5, PT, R0, 0x48, P3 ;  /* 0x000000480000780c */ /* 0x000fda0001fa4270 */
[----:B---3--:R-:W-:Y:S05]  /*4b20*/  @!P5 BRA `(.L_x_114) ;  /* 0x00000000000cd947 */ /* 0x008fea0003800000 */
[----:B------:R-:W-:-:S04]  /*4b30*/  IADD3 R2, P6, R8, UR8, RZ ;  /* 0x0000000808027c10 */ /* 0x000fc8000ffde0ff */
[----:B------:R-:W-:-:S05]  /*4b40*/  IADD3.X R3, R9, UR4, RZ, P6, !PT ;  /* 0x0000000409037c10 */ /* 0x000fca000b7fe4ff */
[----:B------:R2:W5:Y:S04]  /*4b50*/  LDG.E.LTC128B.U16 R20, desc[UR12][R2.64] ;  /* 0x0000000c02147981 */ /* 0x000568000c1e1520 */
.L_x_114:
[----:B------:R-:W-:Y:S05]  /*4b60*/  BSYNC B0 ;  /* 0x0000000000007941 */ /* 0x000fea0003800000 */
.L_x_113:
        /* <DEDUP_REMOVED lines=13> */
.L_x_116:
[----:B------:R-:W-:Y:S05]  /*4c40*/  BSYNC B0 ;  /* 0x0000000000007941 */ /* 0x000fea0003800000 */
.L_x_115:
[----:B--2--5:R-:W-:Y:S01]  /*4c50*/  IMAD.U32 R3, R20, 0x10000, RZ ;  /* 0x0001000014037824 */ /* 0x024fe200078e00ff */
[----:B------:R-:W-:-:S03]  /*4c60*/  ULOP3.LUT UR6, UR22, 0x70, URZ, 0xfc, !UPT ;  /* 0x0000007016067892 */ /* 0x000fc6000f8efc3f */
        /* <DEDUP_REMOVED lines=8> */
[----:B--2---:R-:W-:Y:S02]  /*4cf0*/  IADD3.X R3, R5, UR4, RZ, P5, !PT ;  /* 0x0000000405037c10 */ /* 0x004fe4000affe4ff */
[----:B------:R-:W-:-:S13]  /*4d00*/  ISETP.GT.AND P5, PT, R0, 0x40, P1 ;  /* 0x000000400000780c */ /* 0x000fda0000fa4270 */
[----:B------:R-:W2:Y:S01]  /*4d10*/  @P5 LDG.E.LTC128B.U16 R20, desc[UR12][R2.64] ;  /* 0x0000000c02145981 */ /* 0x000ea2000c1e1520 */
[----:B------:R-:W-:Y:S01]  /*4d20*/  ULOP3.LUT UR5, UR22, 0x72, URZ, 0xfc, !UPT ;  /* 0x0000007216057892 */ /* 0x000fe2000f8efc3f */
[----:B--2---:R-:W-:-:S04]  /*4d30*/  IMAD.U32 R115, R20, 0x10000, RZ ;  /* 0x0001000014737824 */ /* 0x004fc800078e00ff */
[----:B------:R-:W-:-:S04]  /*4d40*/  FMUL R115, R115, R14 ;  /* 0x0000000e73737220 */ /* 0x000fc80000400000 */
[----:B------:R-:W-:-:S05]  /*4d50*/  FFMA R115, R116, R11, R115 ;  /* 0x0000000b74737223 */ /* 0x000fca0000000073 */
[----:B------:R-:W-:-:S05]  /*4d60*/  F2FP.BF16.F32.PACK_AB R115, RZ, R115 ;  /* 0x00000073ff73723e */ /* 0x000fca00000010ff */
[----:B------:R-:W-:Y:S01]  /*4d70*/  @P5 STG.E.U16 desc[UR12][R126.64], R115 ;  /* 0x000000737e005986 */ /* 0x000fe2000c10150c */
[----:B------:R-:W-:-:S05]  /*4d80*/  IADD3 R6, P5, R111, R6, RZ ;  /* 0x000000066f067210 */ /* 0x000fca0007fbe0ff */
[----:B------:R-:W-:Y:S01]  /*4d90*/  IMAD.X R7, R21, 0x1, R7, P5 ;  /* 0x0000000115077824 */ /* 0x000fe200028e0607 */
[----:B----4-:R-:W-:-:S04]  /*4da0*/  IADD3 R4, P5, R4, UR5, RZ ;  /* 0x0000000504047c10 */ /* 0x010fc8000ffbe0ff */
[----:B------:R-:W-:Y:S02]  /*4db0*/  IADD3.X R5, R5, UR4, RZ, P5, !PT ;  /* 0x0000000405057c10 */ /* 0x000fe4000affe4ff */
[----:B------:R-:W-:-:S13]  /*4dc0*/  ISETP.GT.AND P5, PT, R0, 0x40, P0 ;  /* 0x000000400000780c */ /* 0x000fda00007a4270 */
[----:B------:R-:W2:Y:S01]  /*4dd0*/  @P5 LDG.E.LTC128B.U16 R20, desc[UR12][R4.64] ;  /* 0x0000000c04145981 */ /* 0x000ea2000c1e1520 */
[----:B------:R-:W-:Y:S01]  /*4de0*/  BSSY B0, `(.L_x_117) ;  /* 0x000000e000007945 */ /* 0x000fe20003800000 */
[----:B--2---:R-:W-:-:S04]  /*4df0*/  IMAD.U32 R3, R20, 0x10000, RZ ;  /* 0x0001000014037824 */ /* 0x004fc800078e00ff */
[----:B------:R-:W-:-:S04]  /*4e00*/  FMUL R2, R3, R14 ;  /* 0x0000000e03027220 */ /* 0x000fc80000400000 */
[----:B------:R-:W-:-:S05]  /*4e10*/  FFMA R2, R117, R11, R2 ;  /* 0x0000000b75027223 */ /* 0x000fca0000000002 */
[----:B------:R-:W-:-:S04]  /*4e20*/  F2FP.BF16.F32.PACK_AB R2, RZ, R2 ;  /* 0x00000002ff02723e */ /* 0x000fc800000010ff */
[----:B------:R-:W-:-:S05]  /*4e30*/  PRMT R3, R2, 0x7610, R3 ;  /* 0x0000761002037816 */ /* 0x000fca0000000003 */
[----:B------:R2:W-:Y:S01]  /*4e40*/  @P5 STG.E.U16 desc[UR12][R128.64], R3 ;  /* 0x0000000380005986 */ /* 0x0005e2000c10150c */
[----:B------:R-:W-:-:S05]  /*4e50*/  IADD3 R2, P5, R12, R17, RZ ;  /* 0x000000110c027210 */ /* 0x000fca0007fbe0ff */
[----:B--2---:R-:W-:Y:S01]  /*4e60*/  IMAD.X R3, R13, 0x1, R21, P5 ;  /* 0x000000010d037824 */ /* 0x004fe200028e0615 */
[----:B------:R-:W-:-:S13]  /*4e70*/  ISETP.GT.AND P5, PT, R0, 0x48, P1 ;  /* 0x000000480000780c */ /* 0x000fda0000fa4270 */
[----:B------:R-:W-:Y:S05]  /*4e80*/  @!P5 BRA `(.L_x_118) ;  /* 0x00000000000cd947 */ /* 0x000fea0003800000 */
[----:B------:R-:W-:-:S04]  /*4e90*/  IADD3 R4, P6, R8, UR6, RZ ;  /* 0x0000000608047c10 */ /* 0x000fc8000ffde0ff */
[----:B------:R-:W-:-:S05]  /*4ea0*/  IADD3.X R5, R9, UR4, RZ, P6, !PT ;  /* 0x0000000409057c10 */ /* 0x000fca000b7fe4ff */
[----:B------:R2:W5:Y:S04]  /*4eb0*/  LDG.E.LTC128B.U16 R20, desc[UR12][R4.64] ;  /* 0x0000000c04147981 */ /* 0x000568000c1e1520 */
.L_x_118:
[----:B------:R-:W-:Y:S05]  /*4ec0*/  BSYNC B0 ;  /* 0x0000000000007941 */ /* 0x000fea0003800000 */
.L_x_117:
        /* <DEDUP_REMOVED lines=8> */
[----:B------:R-:W-:-:S04]  /*4f50*/  IADD3 R4, P5, R8, UR5, RZ ;  /* 0x0000000508047c10 */ /* 0x000fc8000ffbe0ff */
[----:B--2---:R-:W-:Y:S02]  /*4f60*/  IADD3.X R5, R9, UR4, RZ, P5, !PT ;  /* 0x0000000409057c10 */ /* 0x004fe4000affe4ff */
[----:B------:R-:W-:-:S13]  /*4f70*/  ISETP.GT.AND P5, PT, R0, 0x48, P0 ;  /* 0x000000480000780c */ /* 0x000fda00007a4270 */
[----:B------:R-:W-:Y:S05]  /*4f80*/  @!P5 BRA `(.L_x_120) ;  /* 0x000000000004d947 */ /* 0x000fea0003800000 */
[----:B------:R2:W5:Y:S02]  /*4f90*/  LDG.E.LTC128B.U16 R20, desc[UR12][R4.64] ;  /* 0x0000000c04147981 */ /* 0x000564000c1e1520 */
.L_x_120:
[----:B------:R-:W-:Y:S05]  /*4fa0*/  BSYNC B0 ;  /* 0x0000000000007941 */ /* 0x000fea0003800000 */
.L_x_119:
[----:B--2--5:R-:W-:Y:S01]  /*4fb0*/  IMAD.U32 R5, R20, 0x10000, RZ ;  /* 0x0001000014057824 */ /* 0x024fe200078e00ff */
[----:B------:R-:W-:Y:S01]  /*4fc0*/  ISETP.GT.AND P6, PT, R10, RZ, PT ;  /* 0x000000ff0a00720c */ /* 0x000fe20003fc4270 */
[----:B------:R-:W-:Y:S02]  /*4fd0*/  BSSY B0, `(.L_x_121) ;  /* 0x000000d000007945 */ /* 0x000fe40003800000 */
        /* <DEDUP_REMOVED lines=12> */
.L_x_122:
[----:B------:R-:W-:Y:S05]  /*50a0*/  BSYNC B0 ;  /* 0x0000000000007941 */ /* 0x000fea0003800000 */
.L_x_121:
[----:B-----5:R-:W-:Y:S01]  /*50b0*/  IMAD.U32 R7, R20, 0x10000, RZ ;  /* 0x0001000014077824 */ /* 0x020fe200078e00ff */
        /* <DEDUP_REMOVED lines=13> */
.L_x_124:
[----:B------:R-:W-:Y:S05]  /*5190*/  BSYNC B0 ;  /* 0x0000000000007941 */ /* 0x000fea0003800000 */
.L_x_123:
[----:B---3-5:R-:W-:Y:S01]  /*51a0*/  IMAD.U32 R7, R20, 0x10000, RZ ;  /* 0x0001000014077824 */ /* 0x028fe200078e00ff */
        /* <DEDUP_REMOVED lines=8> */
[----:B---3--:R-:W-:Y:S01]  /*5230*/  IMAD.X R7, R89, 0x1, R21, P5 ;  /* 0x0000000159077824 */ /* 0x008fe200028e0615 */
[----:B0-----:R-:W-:-:S04]  /*5240*/  IADD3 R8, P5, R22, UR22, RZ ;  /* 0x0000001616087c10 */ /* 0x001fc8000ffbe0ff */
[----:B------:R-:W-:Y:S02]  /*5250*/  IADD3.X R9, R23, UR4, RZ, P5, !PT ;  /* 0x0000000417097c10 */ /* 0x000fe4000affe4ff */
[----:B------:R-:W-:-:S13]  /*5260*/  ISETP.GT.AND P5, PT, R0, 0x88, P6 ;  /* 0x000000880000780c */ /* 0x000fda00037a4270 */
[----:B------:R-:W-:Y:S05]  /*5270*/  @!P5 BRA `(.L_x_126) ;  /* 0x000000000004d947 */ /* 0x000fea0003800000 */
[----:B------:R0:W5:Y:S02]  /*5280*/  LDG.E.LTC128B.U16 R20, desc[UR12][R8.64] ;  /* 0x0000000c08147981 */ /* 0x000164000c1e1520 */
.L_x_126:
[----:B------:R-:W-:Y:S05]  /*5290*/  BSYNC B0 ;  /* 0x0000000000007941 */ /* 0x000fea0003800000 */
.L_x_125:
        /* <DEDUP_REMOVED lines=14> */
.L_x_128:
[----:B------:R-:W-:Y:S05]  /*5380*/  BSYNC B0 ;  /* 0x0000000000007941 */ /* 0x000fea0003800000 */
.L_x_127:
[----:B---3-5:R-:W-:Y:S01]  /*5390*/  IMAD.U32 R57, R20, 0x10000, RZ ;  /* 0x0001000014397824 */ /* 0x028fe200078e00ff */
        /* <DEDUP_REMOVED lines=13> */
.L_x_130:
[----:B------:R-:W-:Y:S05]  /*5470*/  BSYNC B0 ;  /* 0x0000000000007941 */ /* 0x000fea0003800000 */
.L_x_129:
        /* <DEDUP_REMOVED lines=8> */
[----:B---3--:R-:W-:Y:S01]  /*5500*/  IMAD.X R59, R13, 0x1, R21, P5 ;  /* 0x000000010d3b7824 */ /* 0x008fe200028e0615 */
[----:B------:R-:W-:-:S13]  /*5510*/  ISETP.GT.AND P5, PT, R0, 0x80, P6 ;  /* 0x000000800000780c */ /* 0x000fda00037a4270 */
[----:B------:R-:W-:Y:S05]  /*5520*/  @!P5 BRA `(.L_x_132) ;  /* 0x00000000000cd947 */ /* 0x000fea0003800000 */
[----:B------:R-:W-:-:S04]  /*5530*/  IADD3 R112, P6, R18, UR19, RZ ;  /* 0x0000001312707c10 */ /* 0x000fc8000ffde0ff */
[----:B------:R-:W-:-:S05]  /*5540*/  IADD3.X R113, R19, UR4, RZ, P6, !PT ;  /* 0x0000000413717c10 */ /* 0x000fca000b7fe4ff */
[----:B------:R3:W5:Y:S04]  /*5550*/  LDG.E.LTC128B.U16 R20, desc[UR12][R112.64] ;  /* 0x0000000c70147981 */ /* 0x000768000c1e1520 */
.L_x_132:
[----:B------:R-:W-:Y:S05]  /*5560*/  BSYNC B0 ;  /* 0x0000000000007941 */ /* 0x000fea0003800000 */
.L_x_131:
        /* <DEDUP_REMOVED lines=14> */
.L_x_134:
[----:B------:R-:W-:Y:S05]  /*5650*/  BSYNC B0 ;  /* 0x0000000000007941 */ /* 0x000fea0003800000 */
.L_x_133:
        /* <DEDUP_REMOVED lines=14> */
.L_x_136:
[----:B------:R-:W-:Y:S05]  /*5740*/  BSYNC B0 ;  /* 0x0000000000007941 */ /* 0x000fea0003800000 */
.L_x_135:
        /* <DEDUP_REMOVED lines=14> */
.L_x_138:
[----:B------:R-:W-:Y:S05]  /*5830*/  BSYNC B0 ;  /* 0x0000000000007941 */ /* 0x000fea0003800000 */
.L_x_137:
        /* <DEDUP_REMOVED lines=14> */
.L_x_140:
[----:B------:R-:W-:Y:S05]  /*5920*/  BSYNC B0 ;  /* 0x0000000000007941 */ /* 0x000fea0003800000 */
.L_x_139:
        /* <DEDUP_REMOVED lines=14> */
.L_x_142:
[----:B------:R-:W-:Y:S05]  /*5a10*/  BSYNC B0 ;  /* 0x0000000000007941 */ /* 0x000fea0003800000 */
.L_x_141:
        /* <DEDUP_REMOVED lines=14> */
.L_x_144:
[----:B------:R-:W-:Y:S05]  /*5b00*/  BSYNC B0 ;  /* 0x0000000000007941 */ /* 0x000fea0003800000 */
.L_x_143:
        /* <DEDUP_REMOVED lines=14> */
.L_x_146:
[----:B------:R-:W-:Y:S05]  /*5bf0*/  BSYNC B0 ;  /* 0x0000000000007941 */ /* 0x000fea0003800000 */
.L_x_145:
        /* <DEDUP_REMOVED lines=14> */
.L_x_148:
[----:B------:R-:W-:Y:S05]  /*5ce0*/  BSYNC B0 ;  /* 0x0000000000007941 */ /* 0x000fea0003800000 */
.L_x_147:
        /* <DEDUP_REMOVED lines=14> */
.L_x_150:
[----:B------:R-:W-:Y:S05]  /*5dd0*/  BSYNC B0 ;  /* 0x0000000000007941 */ /* 0x000fea0003800000 */
.L_x_149:
        /* <DEDUP_REMOVED lines=14> */
.L_x_152:
[----:B------:R-:W-:Y:S05]  /*5ec0*/  BSYNC B0 ;  /* 0x0000000000007941 */ /* 0x000fea0003800000 */
.L_x_151:
        /* <DEDUP_REMOVED lines=14> */
.L_x_154:
[----:B------:R-:W-:Y:S05]  /*5fb0*/  BSYNC B0 ;  /* 0x0000000000007941 */ /* 0x000fea0003800000 */
.L_x_153:
        /* <DEDUP_REMOVED lines=14> */
.L_x_156:
[----:B------:R-:W-:Y:S05]  /*60a0*/  BSYNC B0 ;  /* 0x0000000000007941 */ /* 0x000fea0003800000 */
.L_x_155:
        /* <DEDUP_REMOVED lines=14> */
.L_x_158:
[----:B------:R-:W-:Y:S05]  /*6190*/  BSYNC B0 ;  /* 0x0000000000007941 */ /* 0x000fea0003800000 */
.L_x_157:
        /* <DEDUP_REMOVED lines=14> */
.L_x_160:
[----:B------:R-:W-:Y:S05]  /*6280*/  BSYNC B0 ;  /* 0x0000000000007941 */ /* 0x000fea0003800000 */
.L_x_159:
        /* <DEDUP_REMOVED lines=14> */
.L_x_162:
[----:B------:R-:W-:Y:S05]  /*6370*/  BSYNC B0 ;  /* 0x0000000000007941 */ /* 0x000fea0003800000 */
.L_x_161:
[----:B---3-5:R-:W-:Y:S01]  /*6380*/  IMAD.U32 R59, R20, 0x10000, RZ ;  /* 0x00010000143b7824 */ /* 0x028fe200078e00ff */
[----:B------:R-:W-:Y:S03]  /*6390*/  BSSY B0, `(.L_x_163) ;  /* 0x000000c000007945 */ /* 0x000fe60003800000 */
        /* <DEDUP_REMOVED lines=11> */
.L_x_164:
[----:B------:R-:W-:Y:S05]  /*6450*/  BSYNC B0 ;  /* 0x0000000000007941 */ /* 0x000fea0003800000 */
.L_x_163:
        /* <DEDUP_REMOVED lines=14> */
.L_x_166:
[----:B------:R-:W-:Y:S05]  /*6540*/  BSYNC B0 ;  /* 0x0000000000007941 */ /* 0x000fea0003800000 */
.L_x_165:
[----:B---3-5:R-:W-:Y:S01]  /*6550*/  IMAD.U32 R61, R20, 0x10000, RZ ;  /* 0x00010000143d7824 */ /* 0x028fe200078e00ff */
        /* <DEDUP_REMOVED lines=12> */
.L_x_168:
[----:B------:R-:W-:Y:S05]  /*6620*/  BSYNC B0 ;  /* 0x0000000000007941 */ /* 0x000fea0003800000 */
.L_x_167:
        /* <DEDUP_REMOVED lines=13> */
.L_x_170:
[----:B------:R-:W-:Y:S05]  /*6700*/  BSYNC B0 ;  /* 0x0000000000007941 */ /* 0x000fea0003800000 */
.L_x_169:
        /* <DEDUP_REMOVED lines=13> */
.L_x_172:
[----:B------:R-:W-:Y:S05]  /*67e0*/  BSYNC B0 ;  /* 0x0000000000007941 */ /* 0x000fea0003800000 */
.L_x_171:
        /* <DEDUP_REMOVED lines=13> */
.L_x_174:
[----:B------:R-:W-:Y:S05]  /*68c0*/  BSYNC B0 ;  /* 0x0000000000007941 */ /* 0x000fea0003800000 */
.L_x_173:
        /* <DEDUP_REMOVED lines=13> */
.L_x_176:
[----:B------:R-:W-:Y:S05]  /*69a0*/  BSYNC B0 ;  /* 0x0000000000007941 */ /* 0x000fea0003800000 */
.L_x_175:
        /* <DEDUP_REMOVED lines=13> */
.L_x_178:
[----:B------:R-:W-:Y:S05]  /*6a80*/  BSYNC B0 ;  /* 0x0000000000007941 */ /* 0x000fea0003800000 */
.L_x_177:
        /* <DEDUP_REMOVED lines=8> */
[----:B------:R-:W-:-:S04]  /*6b10*/  IADD3 R18, P5, R18, UR5, RZ ;  /* 0x0000000512127c10 */ /* 0x000fc8000ffbe0ff */
[----:B------:R-:W-:Y:S02]  /*6b20*/  IADD3.X R19, R19, UR4, RZ, P5, !PT ;  /* 0x0000000413137c10 */ /* 0x000fe4000affe4ff */
[----:B------:R-:W-:-:S13]  /*6b30*/  ISETP.GT.AND P5, PT, R0, 0x80, P0 ;  /* 0x000000800000780c */ /* 0x000fda00007a4270 */
[----:B------:R-:W-:Y:S05]  /*6b40*/  @!P5 BRA `(.L_x_180) ;  /* 0x000000000004d947 */ /* 0x000fea0003800000 */
[----:B------:R3:W5:Y:S02]  /*6b50*/  LDG.E.LTC128B.U16 R20, desc[UR12][R18.64] ;  /* 0x0000000c12147981 */ /* 0x000764000c1e1520 */
.L_x_180:
[----:B------:R-:W-:Y:S05]  /*6b60*/  BSYNC B0 ;  /* 0x0000000000007941 */ /* 0x000fea0003800000 */
.L_x_179:
        /* <DEDUP_REMOVED lines=13> */
.L_x_182:
[----:B------:R-:W-:Y:S05]  /*6c40*/  BSYNC B0 ;  /* 0x0000000000007941 */ /* 0x000fea0003800000 */
.L_x_181:
        /* <DEDUP_REMOVED lines=9> */
[----:B---3--:R-:W-:Y:S02]  /*6ce0*/  IADD3.X R13, R23, UR4, RZ, P5, !PT ;  /* 0x00000004170d7c10 */ /* 0x008fe4000affe4ff */
[----:B------:R-:W-:-:S13]  /*6cf0*/  ISETP.GT.AND P5, PT, R0, 0x88, P0 ;  /* 0x000000880000780c */ /* 0x000fda00007a4270 */
[----:B------:R-:W-:Y:S05]  /*6d00*/  @!P5 BRA `(.L_x_184) ;  /* 0x000000000004d947 */ /* 0x000fea0003800000 */
[----:B------:R3:W5:Y:S02]  /*6d10*/  LDG.E.LTC128B.U16 R20, desc[UR12][R12.64] ;  /* 0x0000000c0c147981 */ /* 0x000764000c1e1520 */
.L_x_184:
[----:B------:R-:W-:Y:S05]  /*6d20*/  BSYNC B0 ;  /* 0x0000000000007941 */ /* 0x000fea0003800000 */
.L_x_183:
        /* <DEDUP_REMOVED lines=15> */
.L_x_186:
[----:B------:R-:W-:Y:S05]  /*6e20*/  BSYNC B0 ;  /* 0x0000000000007941 */ /* 0x000fea0003800000 */
.L_x_185:
        /* <DEDUP_REMOVED lines=11> */
[----:B-1----:R-:W-:-:S04]  /*6ee0*/  IADD3 R22, P6, R4, UR21, RZ ;  /* 0x0000001504167c10 */ /* 0x002fc8000ffde0ff */
[----:B------:R-:W-:-:S05]  /*6ef0*/  IADD3.X R23, R5, UR4, RZ, P6, !PT ;  /* 0x0000000405177c10 */ /* 0x000fca000b7fe4ff */
[----:B------:R3:W5:Y:S04]  /*6f00*/  LDG.E.LTC128B.U16 R20, desc[UR12][R22.64] ;  /* 0x0000000c16147981 */ /* 0x000768000c1e1520 */
.L_x_188:
[----:B------:R-:W-:Y:S05]  /*6f10*/  BSYNC B0 ;  /* 0x0000000000007941 */ /* 0x000fea0003800000 */
.L_x_187:
[----:B-1-3-5:R-:W-:Y:S01]  /*6f20*/  IMAD.U32 R23, R20, 0x10000, RZ ;  /* 0x0001000014177824 */ /* 0x02afe200078e00ff */
[----:B------:R-:W-:Y:S01]  /*6f30*/  ISETP.GT.AND P6, PT, R10, RZ, PT ;  /* 0x000000ff0a00720c */ /* 0x000fe20003fc4270 */
[----:B------:R-:W-:Y:S02]  /*6f40*/  BSSY B0, `(.L_x_189) ;  /* 0x000000e000007945 */ /* 0x000fe40003800000 */
[----:B------:R-:W-:-:S04]  /*6f50*/  FMUL R16, R23, R14 ;  /* 0x0000000e17107220 */ /* 0x000fc80000400000 */
[----:B------:R-:W-:-:S05]  /*6f60*/  FFMA R16, R25, R11, R16 ;  /* 0x0000000b19107223 */ /* 0x000fca0000000010 */
[----:B------:R-:W-:-:S04]  /*6f70*/  F2FP.BF16.F32.PACK_AB R16, RZ, R16 ;  /* 0x00000010ff10723e */ /* 0x000fc800000010ff */
[----:B------:R-:W-:Y:S02]  /*6f80*/  PRMT R23, R16, 0x7610, R23 ;  /* 0x0000761010177816 */ /* 0x000fe40000000017 */
[----:B------:R-:W-:-:S03]  /*6f90*/  PRMT R16, R20, 0x7610, R16 ;  /* 0x0000761014107816 */ /* 0x000fc60000000010 */
[----:B------:R1:W-:Y:S01]  /*6fa0*/  @P5 STG.E.U16 desc[UR12][R60.64], R23 ;  /* 0x000000173c005986 */ /* 0x0003e2000c10150c */
[----:B------:R-:W-:-:S05]  /*6fb0*/  IADD3 R22, P5, R6, R17, RZ ;  /* 0x0000001106167210 */ /* 0x000fca0007fbe0ff */
[----:B-1----:R-:W-:Y:S01]  /*6fc0*/  IMAD.X R23, R7, 0x1, R21, P5 ;  /* 0x0000000107177824 */ /* 0x002fe200028e0615 */
[----:B------:R-:W-:-:S13]  /*6fd0*/  ISETP.GT.AND P5, PT, R0, 0xc8, P6 ;  /* 0x000000c80000780c */ /* 0x000fda00037a4270 */
[----:B------:R-:W-:Y:S05]  /*6fe0*/  @!P5 BRA `(.L_x_190) ;  /* 0x00000000000cd947 */ /* 0x000fea0003800000 */
[----:B------:R-:W-:-:S04]  /*6ff0*/  IADD3 R16, P6, R8, UR22, RZ ;  /* 0x0000001608107c10 */ /* 0x000fc8000ffde0ff */
[----:B------:R-:W-:-:S05]  /*7000*/  IADD3.X R17, R9, UR4, RZ, P6, !PT ;  /* 0x0000000409117c10 */ /* 0x000fca000b7fe4ff */
[----:B------:R1:W5:Y:S04]  /*7010*/  LDG.E.LTC128B.U16 R16, desc[UR12][R16.64] ;  /* 0x0000000c10107981 */ /* 0x000368000c1e1520 */
.L_x_190:
[----:B------:R-:W-:Y:S05]  /*7020*/  BSYNC B0 ;  /* 0x0000000000007941 */ /* 0x000fea0003800000 */
.L_x_189:
[----:B-1---5:R-:W-:Y:S01]  /*7030*/  IMAD.U32 R17, R16, 0x10000, RZ ;  /* 0x0001000010117824 */ /* 0x022fe200078e00ff */
        /* <DEDUP_REMOVED lines=9> */
[----:B-1----:R-:W-:Y:S05]  /*70d0*/  @!P5 BRA `(.L_x_192) ;  /* 0x00000000000cd947 */ /* 0x002fea0003800000 */
[----:B------:R-:W-:-:S04]  /*70e0*/  IADD3 R16, P6, R8, UR21, RZ ;  /* 0x0000001508107c10 */ /* 0x000fc8000ffde0ff */
[----:B------:R-:W-:-:S05]  /*70f0*/  IADD3.X R17, R9, UR4, RZ, P6, !PT ;  /* 0x0000000409117c10 */ /* 0x000fca000b7fe4ff */
[----:B------:R1:W5:Y:S04]  /*7100*/  LDG.E.LTC128B.U16 R16, desc[UR12][R16.64] ;  /* 0x0000000c10107981 */ /* 0x000368000c1e1520 */
.L_x_192:
[----:B------:R-:W-:Y:S05]  /*7110*/  BSYNC B0 ;  /* 0x0000000000007941 */ /* 0x000fea0003800000 */
.L_x_191:
        /* <DEDUP_REMOVED lines=12> */
[----:B-1----:R-:W-:-:S05]  /*71e0*/  IADD3.X R17, R5, UR4, RZ, P6, !PT ;  /* 0x0000000405117c10 */ /* 0x002fca000b7fe4ff */
[----:B------:R3:W5:Y:S04]  /*71f0*/  LDG.E.LTC128B.U16 R16, desc[UR12][R16.64] ;  /* 0x0000000c10107981 */ /* 0x000768000c1e1520 */
.L_x_194:
[----:B------:R-:W-:Y:S05]  /*7200*/  BSYNC B0 ;  /* 0x0000000000007941 */ /* 0x000fea0003800000 */
.L_x_193:
[----:B-----5:R-:W-:Y:S01]  /*7210*/  IMAD.U32 R15, R16, 0x10000, RZ ;  /* 0x00010000100f7824 */ /* 0x020fe200078e00ff */
[----:B------:R-:W-:Y:S01]  /*7220*/  ISETP.GT.AND P6, PT, R10, 0x9, PT ;  /* 0x000000090a00780c */ /* 0x000fe20003fc4270 */
[----:B------:R-:W-:Y:S02]  /*7230*/  BSSY B0, `(.L_x_195) ;  /* 0x000000e000007945 */ /* 0x000fe40003800000 */
[----:B------:R-:W-:-:S04]  /*7240*/  FMUL R15, R15, R14 ;  /* 0x0000000e0f0f7220 */ /* 0x000fc80000400000 */
[----:B------:R-:W-:-:S05]  /*7250*/  FFMA R15, R28, R11, R15 ;  /* 0x0000000b1c0f7223 */ /* 0x000fca000000000f */
[----:B------:R-:W-:-:S04]  /*7260*/  F2FP.BF16.F32.PACK_AB R15, RZ, R15 ;  /* 0x0000000fff0f723e */ /* 0x000fc800000010ff */
[----:B-1-3--:R-:W-:Y:S02]  /*7270*/  PRMT R17, R15, 0x7610, R17 ;  /* 0x000076100f117816 */ /* 0x00afe40000000011 */
[----:B------:R-:W-:-:S03]  /*7280*/  PRMT R15, R16, 0x7610, R15 ;  /* 0x00007610100f7816 */ /* 0x000fc6000000000f */
        /* <DEDUP_REMOVED lines=8> */
.L_x_196:
[----:B------:R-:W-:Y:S05]  /*7310*/  BSYNC B0 ;  /* 0x0000000000007941 */ /* 0x000fea0003800000 */
.L_x_195:
[----:B-1---5:R-:W-:Y:S01]  /*7320*/  IMAD.U32 R13, R15, 0x10000, RZ ;  /* 0x000100000f0d7824 */ /* 0x022fe200078e00ff */
[----:B------:R-:W-:Y:S01]  /*7330*/  ISETP.GT.AND P6, PT, R10, 0x8, PT ;  /* 0x000000080a00780c */ /* 0x000fe20003fc4270 */
        /* <DEDUP_REMOVED lines=14> */
.L_x_198:
[----:B------:R-:W-:Y:S05]  /*7420*/  BSYNC B0 ;  /* 0x0000000000007941 */ /* 0x000fea0003800000 */
.L_x_197:
        /* <DEDUP_REMOVED lines=14> */
.L_x_200:
[----:B------:R-:W-:Y:S05]  /*7510*/  BSYNC B0 ;  /* 0x0000000000007941 */ /* 0x000fea0003800000 */
.L_x_199:
        /* <DEDUP_REMOVED lines=14> */
.L_x_202:
[----:B------:R-:W-:Y:S05]  /*7600*/  BSYNC B0 ;  /* 0x0000000000007941 */ /* 0x000fea0003800000 */
.L_x_201:
        /* <DEDUP_REMOVED lines=14> */
.L_x_204:
[----:B------:R-:W-:Y:S05]  /*76f0*/  BSYNC B0 ;  /* 0x0000000000007941 */ /* 0x000fea0003800000 */
.L_x_203:
[----:B-1---5:R-:W-:Y:S01]  /*7700*/  IMAD.U32 R13, R12, 0x10000, RZ ;  /* 0x000100000c0d7824 */ /* 0x022fe200078e00ff */
[----:B------:R-:W-:Y:S01]  /*7710*/  ISETP.GT.AND P6, PT, R10, 0x10, PT ;  /* 0x000000100a00780c */ /* 0x000fe20003fc4270 */
        /* <DEDUP_REMOVED lines=13> */
.L_x_206:
[----:B------:R-:W-:Y:S05]  /*77f0*/  BSYNC B0 ;  /* 0x0000000000007941 */ /* 0x000fea0003800000 */
.L_x_205:
        /* <DEDUP_REMOVED lines=14> */
.L_x_208:
[----:B------:R-:W-:Y:S05]  /*78e0*/  BSYNC B0 ;  /* 0x0000000000007941 */ /* 0x000fea0003800000 */
.L_x_207:
        /* <DEDUP_REMOVED lines=14> */
.L_x_210:
[----:B------:R-:W-:Y:S05]  /*79d0*/  BSYNC B0 ;  /* 0x0000000000007941 */ /* 0x000fea0003800000 */
.L_x_209:
        /* <DEDUP_REMOVED lines=14> */
.L_x_212:
[----:B------:R-:W-:Y:S05]  /*7ac0*/  BSYNC B0 ;  /* 0x0000000000007941 */ /* 0x000fea0003800000 */
.L_x_211:
        /* <DEDUP_REMOVED lines=15> */
.L_x_214:
[----:B------:R-:W-:Y:S05]  /*7bc0*/  BSYNC B0 ;  /* 0x0000000000007941 */ /* 0x000fea0003800000 */
.L_x_213:
        /* <DEDUP_REMOVED lines=14> */
.L_x_216:
[----:B------:R-:W-:Y:S05]  /*7cb0*/  BSYNC B0 ;  /* 0x0000000000007941 */ /* 0x000fea0003800000 */
.L_x_215:
        /* <DEDUP_REMOVED lines=15> */
.L_x_218:
[----:B------:R-:W-:Y:S05]  /*7db0*/  BSYNC B0 ;  /* 0x0000000000007941 */ /* 0x000fea0003800000 */
.L_x_217:
        /* <DEDUP_REMOVED lines=14> */
.L_x_220:
[----:B------:R-:W-:Y:S05]  /*7ea0*/  BSYNC B0 ;  /* 0x0000000000007941 */ /* 0x000fea0003800000 */
.L_x_219:
[----:B-1---5:R-:W-:Y:S01]  /*7eb0*/  IMAD.U32 R13, R12, 0x10000, RZ ;  /* 0x000100000c0d7824 */ /* 0x022fe200078e00ff */
[----:B------:R-:W-:Y:S01]  /*7ec0*/  ISETP.GT.AND P6, PT, R10, 0x20, PT ;  /* 0x000000200a00780c */ /* 0x000fe20003fc4270 */
[----:B------:R-:W-:Y:S02]  /*7ed0*/  BSSY B0, `(.L_x_221) ;  /* 0x000000a000007945 */ /* 0x000fe40003800000 */
[----:B------:R-:W-:-:S04]  /*7ee0*/  FMUL R20, R13, R14 ;  /* 0x0000000e0d147220 */ /* 0x000fc80000400000 */
[----:B------:R-:W-:-:S05]  /*7ef0*/  FFMA R20, R41, R11, R20 ;  /* 0x0000000b29147223 */ /* 0x000fca0000000014 */
[----:B------:R-:W-:-:S05]  /*7f00*/  F2FP.BF16.F32.PACK_AB R20, RZ, R20 ;  /* 0x00000014ff14723e */ /* 0x000fca00000010ff */
[----:B------:R1:W-:Y:S01]  /*7f10*/  @P5 STG.E.U16 desc[UR12][R24.64], R20 ;  /* 0x0000001418005986 */ /* 0x0003e2000c10150c */
[----:B------:R-:W-:-:S13]  /*7f20*/  ISETP.GT.AND P5, PT, R0, 0xc8, P6 ;  /* 0x000000c80000780c */ /* 0x000fda00037a4270 */
[----:B-1----:R-:W-:Y:S05]  /*7f30*/  @!P5 BRA `(.L_x_222) ;  /* 0x00000000000cd947 */ /* 0x002fea0003800000 */
[----:B------:R-:W-:-:S04]  /*7f40*/  IADD3 R12, P6, R8, UR14, RZ ;  /* 0x0000000e080c7c10 */ /* 0x000fc8000ffde0ff */
[----:B------:R-:W-:-:S05]  /*7f50*/  IADD3.X R13, R9, UR4, RZ, P6, !PT ;  /* 0x00000004090d7c10 */ /* 0x000fca000b7fe4ff */
[----:B------:R1:W5:Y:S04]  /*7f60*/  LDG.E.LTC128B.U16 R12, desc[UR12][R12.64] ;  /* 0x0000000c0c0c7981 */ /* 0x000368000c1e1520 */
.L_x_222:
[----:B------:R-:W-:Y:S05]  /*7f70*/  BSYNC B0 ;  /* 0x0000000000007941 */ /* 0x000fea0003800000 */
.L_x_221:
        /* <DEDUP_REMOVED lines=12> */
.L_x_224:
[----:B------:R-:W-:Y:S05]  /*8040*/  BSYNC B0 ;  /* 0x0000000000007941 */ /* 0x000fea0003800000 */
.L_x_223:
        /* <DEDUP_REMOVED lines=15> */
.L_x_226:
[----:B------:R-:W-:Y:S05]  /*8140*/  BSYNC B0 ;  /* 0x0000000000007941 */ /* 0x000fea0003800000 */
.L_x_225:
[----:B-1---5:R-:W-:Y:S01]  /*8150*/  IMAD.U32 R13, R12, 0x10000, RZ ;  /* 0x000100000c0d7824 */ /* 0x022fe200078e00ff */
        /* <DEDUP_REMOVED lines=12> */
.L_x_228:
[----:B------:R-:W-:Y:S05]  /*8220*/  BSYNC B0 ;  /* 0x0000000000007941 */ /* 0x000fea0003800000 */
.L_x_227:
[----:B-1---5:R-:W-:Y:S01]  /*8230*/  IMAD.U32 R13, R12, 0x10000, RZ ;  /* 0x000100000c0d7824 */ /* 0x022fe200078e00ff */
[----:B------:R-:W-:Y:S01]  /*8240*/  ISETP.GT.AND P6, PT, R10, 0x28, PT ;  /* 0x000000280a00780c */ /* 0x000fe20003fc4270 */
[----:B------:R-:W-:Y:S02]  /*8250*/  BSSY B0, `(.L_x_229) ;  /* 0x000000c000007945 */ /* 0x000fe40003800000 */
[----:B------:R-:W-:Y:S01]  /*8260*/  FMUL R10, R13, R14 ;  /* 0x0000000e0d0a7220 */ /* 0x000fe20000400000 */
[----:B------:R-:W-:-:S03]  /*8270*/  ISETP.GT.AND P6, PT, R0, 0xc8, P6 ;  /* 0x000000c80000780c */ /* 0x000fc600037c4270 */
[----:B------:R-:W-:-:S05]  /*8280*/  FFMA R10, R45, R11, R10 ;  /* 0x0000000b2d0a7223 */ /* 0x000fca000000000a */
[----:B------:R-:W-:-:S04]  /*8290*/  F2FP.BF16.F32.PACK_AB R10, RZ, R10 ;  /* 0x0000000aff0a723e */ /* 0x000fc800000010ff */
[----:B------:R-:W-:Y:S02]  /*82a0*/  PRMT R13, R10, 0x7610, R13 ;  /* 0x000076100a0d7816 */ /* 0x000fe4000000000d */
[----:B------:R-:W-:-:S03]  /*82b0*/  PRMT R10, R12, 0x7610, R10 ;  /* 0x000076100c0a7816 */ /* 0x000fc6000000000a */
[----:B------:R1:W-:Y:S01]  /*82c0*/  @P5 STG.E.U16 desc[UR12][R18.64], R13 ;  /* 0x0000000d12005986 */ /* 0x0003e2000c10150c */
[----:B------:R-:W-:Y:S05]  /*82d0*/  @!P6 BRA `(.L_x_230) ;  /* 0x00000000000ce947 */ /* 0x000fea0003800000 */
[----:B------:R-:W-:-:S04]  /*82e0*/  IADD3 R12, P5, R8, UR10, RZ ;  /* 0x0000000a080c7c10 */ /* 0x000fc8000ffbe0ff */
[----:B-1----:R-:W-:-:S05]  /*82f0*/  IADD3.X R13, R9, UR4, RZ, P5, !PT ;  /* 0x00000004090d7c10 */ /* 0x002fca000affe4ff */
[----:B------:R3:W5:Y:S04]  /*8300*/  LDG.E.LTC128B.U16 R10, desc[UR12][R12.64] ;  /* 0x0000000c0c0a7981 */ /* 0x000768000c1e1520 */
.L_x_230:
[----:B------:R-:W-:Y:S05]  /*8310*/  BSYNC B0 ;  /* 0x0000000000007941 */ /* 0x000fea0003800000 */
.L_x_229:
[----:B-1-3-5:R-:W-:Y:S01]  /*8320*/  IMAD.U32 R13, R10, 0x10000, RZ ;  /* 0x000100000a0d7824 */ /* 0x02afe200078e00ff */
[----:B------:R-:W-:Y:S01]  /*8330*/  IADD3 R12, P5, R6, R101, RZ ;  /* 0x00000065060c7210 */ /* 0x000fe20007fbe0ff */
[----:B------:R-:W-:Y:S01]  /*8340*/  BSSY B0, `(.L_x_231) ;  /* 0x000000b000007945 */ /* 0x000fe20003800000 */
[----:B------:R-:W-:Y:S01]  /*8350*/  ISETP.GT.AND P4, PT, R0, 0xc8, P4 ;  /* 0x000000c80000780c */ /* 0x000fe20002784270 */
[----:B------:R-:W-:-:S04]  /*8360*/  FMUL R13, R13, R14 ;  /* 0x0000000e0d0d7220 */ /* 0x000fc80000400000 */
[----:B------:R-:W-:-:S05]  /*8370*/  FFMA R13, R46, R11, R13 ;  /* 0x0000000b2e0d7223 */ /* 0x000fca000000000d */
[----:B------:R-:W-:Y:S01]  /*8380*/  F2FP.BF16.F32.PACK_AB R15, RZ, R13 ;  /* 0x0000000dff0f723e */ /* 0x000fe200000010ff */
[----:B------:R-:W-:-:S05]  /*8390*/  IMAD.X R13, R7, 0x1, R21, P5 ;  /* 0x00000001070d7824 */ /* 0x000fca00028e0615 */
[----:B------:R1:W-:Y:S01]  /*83a0*/  @P6 STG.E.U16 desc[UR12][R12.64], R15 ;  /* 0x0000000f0c006986 */ /* 0x0003e2000c10150c */
[----:B------:R-:W-:Y:S05]  /*83b0*/  @!P4 BRA `(.L_x_232) ;  /* 0x00000000000cc947 */ /* 0x000fea0003800000 */
[----:B-1----:R-:W-:-:S04]  /*83c0*/  IADD3 R12, P5, R8, UR9, RZ ;  /* 0x00000009080c7c10 */ /* 0x002fc8000ffbe0ff */
[----:B------:R-:W-:-:S05]  /*83d0*/  IADD3.X R13, R9, UR4, RZ, P5, !PT ;  /* 0x00000004090d7c10 */ /* 0x000fca000affe4ff */
[----:B------:R3:W5:Y:S04]  /*83e0*/  LDG.E.LTC128B.U16 R10, desc[UR12][R12.64] ;  /* 0x0000000c0c0a7981 */ /* 0x000768000c1e1520 */
.L_x_232:
[----:B------:R-:W-:Y:S05]  /*83f0*/  BSYNC B0 ;  /* 0x0000000000007941 */ /* 0x000fea0003800000 */
.L_x_231:
[----:B-1-3-5:R-:W-:Y:S01]  /*8400*/  IMAD.U32 R13, R10, 0x10000, RZ ;  /* 0x000100000a0d7824 */ /* 0x02afe200078e00ff */
[----:B------:R-:W-:Y:S01]  /*8410*/  ISETP.GT.AND P5, PT, R0, 0xc0, P3 ;  /* 0x000000c00000780c */ /* 0x000fe20001fa4270 */
[----:B------:R-:W-:Y:S02]  /*8420*/  BSSY B0, `(.L_x_233) ;  /* 0x000000b000007945 */ /* 0x000fe40003800000 */
[----:B------:R-:W-:-:S04]  /*8430*/  FMUL R12, R13, R14 ;  /* 0x0000000e0d0c7220 */ /* 0x000fc80000400000 */
[----:B------:R-:W-:Y:S01]  /*8440*/  FFMA R47, R47, R11, R12 ;  /* 0x0000000b2f2f7223 */ /* 0x000fe2000000000c */
[----:B------:R-:W-:-:S04]  /*8450*/  IADD3 R12, P6, R6, R103, RZ ;  /* 0x00000067060c7210 */ /* 0x000fc80007fde0ff */
[----:B------:R-:W-:Y:S01]  /*8460*/  F2FP.BF16.F32.PACK_AB R47, RZ, R47 ;  /* 0x0000002fff2f723e */ /* 0x000fe200000010ff */
[----:B------:R-:W-:-:S05]  /*8470*/  IMAD.X R13, R7, 0x1, R21, P6 ;  /* 0x00000001070d7824 */ /* 0x000fca00030e0615 */
[----:B------:R1:W-:Y:S01]  /*8480*/  @P4 STG.E.U16 desc[UR12][R12.64], R47 ;  /* 0x0000002f0c004986 */ /* 0x0003e2000c10150c */
[----:B------:R-:W-:Y:S05]  /*8490*/  @!P5 BRA `(.L_x_234) ;  /* 0x00000000000cd947 */ /* 0x000fea0003800000 */
[----:B-1----:R-:W-:-:S04]  /*84a0*/  IADD3 R12, P4, R4, UR8, RZ ;  /* 0x00000008040c7c10 */ /* 0x002fc8000ff9e0ff */
[----:B------:R-:W-:-:S05]  /*84b0*/  IADD3.X R13, R5, UR4, RZ, P4, !PT ;  /* 0x00000004050d7c10 */ /* 0x000fca000a7fe4ff */
[----:B------:R3:W5:Y:S04]  /*84c0*/  LDG.E.LTC128B.U16 R10, desc[UR12][R12.64] ;  /* 0x0000000c0c0a7981 */ /* 0x000768000c1e1520 */
.L_x_234:
[----:B------:R-:W-:Y:S05]  /*84d0*/  BSYNC B0 ;  /* 0x0000000000007941 */ /* 0x000fea0003800000 */
.L_x_233:
        /* <DEDUP_REMOVED lines=13> */
.L_x_236:
[----:B------:R-:W-:Y:S05]  /*85b0*/  BSYNC B0 ;  /* 0x0000000000007941 */ /* 0x000fea0003800000 */
.L_x_235:
        /* <DEDUP_REMOVED lines=13> */
.L_x_238:
[----:B------:R-:W-:Y:S05]  /*8690*/  BSYNC B0 ;  /* 0x0000000000007941 */ /* 0x000fea0003800000 */
.L_x_237:
        /* <DEDUP_REMOVED lines=13> */
.L_x_240:
[----:B------:R-:W-:Y:S05]  /*8770*/  BSYNC B0 ;  /* 0x0000000000007941 */ /* 0x000fea0003800000 */
.L_x_239:
        /* <DEDUP_REMOVED lines=13> */
.L_x_242:
[----:B------:R-:W-:Y:S05]  /*8850*/  BSYNC B0 ;  /* 0x0000000000007941 */ /* 0x000fea0003800000 */
.L_x_241:
[----:B-1-3-5:R-:W-:Y:S01]  /*8860*/  IMAD.U32 R13, R10, 0x10000, RZ ;  /* 0x000100000a0d7824 */ /* 0x02afe200078e00ff */
[----:B------:R-:W-:Y:S01]  /*8870*/  IADD3 R12, P4, R2, R109, RZ ;  /* 0x0000006d020c7210 */ /* 0x000fe20007f9e0ff */
[----:B------:R-:W-:Y:S01]  /*8880*/  BSSY B0, `(.L_x_243) ;  /* 0x000000b000007945 */ /* 0x000fe20003800000 */
[----:B------:R-:W-:Y:S01]  /*8890*/  ISETP.GT.AND P2, PT, R0, 0xc0, P0 ;  /* 0x000000c00000780c */ /* 0x000fe20000744270 */
[----:B------:R-:W-:-:S04]  /*88a0*/  FMUL R13, R13, R14 ;  /* 0x0000000e0d0d7220 */ /* 0x000fc80000400000 */
[----:B------:R-:W-:-:S05]  /*88b0*/  FFMA R13, R52, R11, R13 ;  /* 0x0000000b340d7223 */ /* 0x000fca000000000d */
[----:B------:R-:W-:Y:S01]  /*88c0*/  F2FP.BF16.F32.PACK_AB R15, RZ, R13 ;  /* 0x0000000dff0f723e */ /* 0x000fe200000010ff */
[----:B------:R-:W-:Y:S01]  /*88d0*/  IMAD.X R13, R3, 0x1, R21, P4 ;  /* 0x00000001030d7824 */ /* 0x000fe200020e0615 */
[----:B--2---:R-:W-:-:S04]  /*88e0*/  IADD3 R4, P4, R4, UR5, RZ ;  /* 0x0000000504047c10 */ /* 0x004fc8000ff9e0ff */
[----:B------:R1:W-:Y:S01]  /*88f0*/  @P3 STG.E.U16 desc[UR12][R12.64], R15 ;  /* 0x0000000f0c003986 */ /* 0x0003e2000c10150c */
[----:B------:R-:W-:Y:S01]  /*8900*/  IADD3.X R5, R5, UR4, RZ, P4, !PT ;  /* 0x0000000405057c10 */ /* 0x000fe2000a7fe4ff */
[----:B------:R-:W-:Y:S07]  /*8910*/  @!P2 BRA `(.L_x_244) ;  /* 0x000000000004a947 */ /* 0x000fee0003800000 */
[----:B------:R2:W5:Y:S02]  /*8920*/  LDG.E.LTC128B.U16 R10, desc[UR12][R4.64] ;  /* 0x0000000c040a7981 */ /* 0x000564000c1e1520 */
.L_x_244:
[----:B------:R-:W-:Y:S05]  /*8930*/  BSYNC B0 ;  /* 0x0000000000007941 */ /* 0x000fea0003800000 */
.L_x_243:
[----:B--2--5:R-:W-:Y:S01]  /*8940*/  IMAD.U32 R5, R10, 0x10000, RZ ;  /* 0x000100000a057824 */ /* 0x024fe200078e00ff */
[----:B------:R-:W-:Y:S01]  /*8950*/  IADD3 R2, P3, R2, R111, RZ ;  /* 0x0000006f02027210 */ /* 0x000fe20007f7e0ff */
[----:B------:R-:W-:Y:S01]  /*8960*/  BSSY B0, `(.L_x_245) ;  /* 0x000000b000007945 */ /* 0x000fe20003800000 */
[----:B------:R-:W-:Y:S01]  /*8970*/  ISETP.GT.AND P1, PT, R0, 0xc8, P1 ;  /* 0x000000c80000780c */ /* 0x000fe20000f24270 */
[----:B------:R-:W-:Y:S02]  /*8980*/  FMUL R4, R5, R14 ;  /* 0x0000000e05047220 */ /* 0x000fe40000400000 */
[----:B------:R-:W-:Y:S02]  /*8990*/  IMAD.X R3, R3, 0x1, R21, P3 ;  /* 0x0000000103037824 */ /* 0x000fe400018e0615 */
[----:B------:R-:W-:-:S05]  /*89a0*/  FFMA R4, R53, R11, R4 ;  /* 0x0000000b35047223 */ /* 0x000fca0000000004 */
[----:B------:R-:W-:-:S05]  /*89b0*/  F2FP.BF16.F32.PACK_AB R4, RZ, R4 ;  /* 0x00000004ff04723e */ /* 0x000fca00000010ff */
[----:B------:R2:W-:Y:S01]  /*89c0*/  @P2 STG.E.U16 desc[UR12][R2.64], R4 ;  /* 0x0000000402002986 */ /* 0x0005e2000c10150c */
[----:B------:R-:W-:Y:S05]  /*89d0*/  @!P1 BRA `(.L_x_246) ;  /* 0x00000000000c9947 */ /* 0x000fea0003800000 */
[----:B--2---:R-:W-:-:S04]  /*89e0*/  IADD3 R2, P2, R8, UR6, RZ ;  /* 0x0000000608027c10 */ /* 0x004fc8000ff5e0ff */
[----:B------:R-:W-:-:S05]  /*89f0*/  IADD3.X R3, R9, UR4, RZ, P2, !PT ;  /* 0x0000000409037c10 */ /* 0x000fca00097fe4ff */
[----:B------:R3:W5:Y:S04]  /*8a00*/  LDG.E.LTC128B.U16 R10, desc[UR12][R2.64] ;  /* 0x0000000c020a7981 */ /* 0x000768000c1e1520 */
.L_x_246:
[----:B------:R-:W-:Y:S05]  /*8a10*/  BSYNC B0 ;  /* 0x0000000000007941 */ /* 0x000fea0003800000 */
.L_x_245:
[----:B--23-5:R-:W-:Y:S01]  /*8a20*/  IMAD.U32 R3, R10, 0x10000, RZ ;  /* 0x000100000a037824 */ /* 0x02cfe200078e00ff */
[----:B------:R-:W-:Y:S01]  /*8a30*/  IADD3 R2, P2, R6, R109, RZ ;  /* 0x0000006d06027210 */ /* 0x000fe20007f5e0ff */
[----:B------:R-:W-:Y:S01]  /*8a40*/  BSSY B0, `(.L_x_247) ;  /* 0x000000c000007945 */ /* 0x000fe20003800000 */
[----:B------:R-:W-:Y:S01]  /*8a50*/  ISETP.GT.AND P0, PT, R0, 0xc8, P0 ;  /* 0x000000c80000780c */ /* 0x000fe20000704270 */
[----:B------:R-:W-:-:S04]  /*8a60*/  FMUL R3, R3, R14 ;  /* 0x0000000e03037220 */ /* 0x000fc80000400000 */
[----:B------:R-:W-:-:S05]  /*8a70*/  FFMA R3, R54, R11, R3 ;  /* 0x0000000b36037223 */ /* 0x000fca0000000003 */
[----:B------:R-:W-:Y:S01]  /*8a80*/  F2FP.BF16.F32.PACK_AB R5, RZ, R3 ;  /* 0x00000003ff05723e */ /* 0x000fe200000010ff */
[----:B------:R-:W-:Y:S01]  /*8a90*/  IMAD.X R3, R7, 0x1, R21, P2 ;  /* 0x0000000107037824 */ /* 0x000fe200010e0615 */
[----:B------:R-:W-:Y:S02]  /*8aa0*/  IADD3 R4, P2, R8, UR5, RZ ;  /* 0x0000000508047c10 */ /* 0x000fe4000ff5e0ff */
[----:B------:R-:W-:Y:S02]  /*8ab0*/  PRMT R0, R5, 0x7610, R0 ;  /* 0x0000761005007816 */ /* 0x000fe40000000000 */
[----:B------:R-:W-:-:S03]  /*8ac0*/  IADD3.X R5, R9, UR4, RZ, P2, !PT ;  /* 0x0000000409057c10 */ /* 0x000fc600097fe4ff */
[----:B------:R2:W-:Y:S01]  /*8ad0*/  @P1 STG.E.U16 desc[UR12][R2.64], R0 ;  /* 0x0000000002001986 */ /* 0x0005e2000c10150c */
[----:B------:R-:W-:Y:S05]  /*8ae0*/  @!P0 BRA `(.L_x_248) ;  /* 0x0000000000048947 */ /* 0x000fea0003800000 */
[----:B------:R3:W5:Y:S02]  /*8af0*/  LDG.E.LTC128B.U16 R10, desc[UR12][R4.64] ;  /* 0x0000000c040a7981 */ /* 0x000764000c1e1520 */
.L_x_248:
[----:B------:R-:W-:Y:S05]  /*8b00*/  BSYNC B0 ;  /* 0x0000000000007941 */ /* 0x000fea0003800000 */
.L_x_247:
[----:B--2--5:R-:W-:Y:S01]  /*8b10*/  IMAD.U32 R3, R10, 0x10000, RZ ;  /* 0x000100000a037824 */ /* 0x024fe200078e00ff */
[----:B------:R-:W-:-:S03]  /*8b20*/  IADD3 R2, P1, R6, R111, RZ ;  /* 0x0000006f06027210 */ /* 0x000fc60007f3e0ff */
[----:B------:R-:W-:-:S04]  /*8b30*/  FMUL R14, R3, R14 ;  /* 0x0000000e030e7220 */ /* 0x000fc80000400000 */
[----:B------:R-:W-:Y:S01]  /*8b40*/  FFMA R14, R55, R11, R14 ;  /* 0x0000000b370e7223 */ /* 0x000fe2000000000e */
[----:B------:R-:W-:Y:S06]  /*8b50*/  @!P0 EXIT ;  /* 0x000000000000894d */ /* 0x000fec0003800000 */
[----:B------:R-:W-:Y:S01]  /*8b60*/  F2FP.BF16.F32.PACK_AB R14, RZ, R14 ;  /* 0x0000000eff0e723e */ /* 0x000fe200000010ff */
[----:B------:R-:W-:-:S05]  /*8b70*/  IMAD.X R3, R7, 0x1, R21, P1 ;  /* 0x0000000107037824 */ /* 0x000fca00008e0615 */
[----:B------:R-:W-:Y:S01]  /*8b80*/  STG.E.U16 desc[UR12][R2.64], R14 ;  /* 0x0000000e02007986 */ /* 0x000fe2000c10150c */
[----:B------:R-:W-:Y:S05]  /*8b90*/  EXIT ;  /* 0x000000000000794d */ /* 0x000fea0003800000 */
.L_x_28:
[----:B------:R-:W-:Y:S01]  /*8ba0*/  ULDC.64 UR4, c[0x0][0x5c8] ;  /* 0x0001720000047ab9 */ /* 0x000fe20000000a00 */
[-C--:B------:R-:W-:Y:S01]  /*8bb0*/  FMUL R120, R120, R11.reuse ;  /* 0x0000000b78787220 */ /* 0x080fe20000400000 */
[----:B------:R-:W-:Y:S01]  /*8bc0*/  LEA R2, P1, R18, UR4, 0x1 ;  /* 0x0000000412027c11 */ /* 0x000fe2000f8208ff */
[-C--:B------:R-:W-:Y:S01]  /*8bd0*/  FMUL R121, R121, R11.reuse ;  /* 0x0000000b79797220 */ /* 0x080fe20000400000 */
[----:B------:R-:W-:Y:S01]  /*8be0*/  ISETP.GT.AND P4, PT, R10, 0x1, PT ;  /* 0x000000010a00780c */ /* 0x000fe20003f84270 */
[-C--:B------:R-:W-:Y:S01]  /*8bf0*/  FMUL R122, R122, R11.reuse ;  /* 0x0000000b7a7a7220 */ /* 0x080fe20000400000 */
[----:B------:R-:W-:Y:S01]  /*8c00*/  F2FP.BF16.F32.PACK_AB R120, RZ, R120 ;  /* 0x00000078ff78723e */ /* 0x000fe200000010ff */
[-C--:B------:R-:W-:Y:S01]  /*8c10*/  FMUL R123, R123, R11.reuse ;  /* 0x0000000b7b7b7220 */ /* 0x080fe20000400000 */
[----:B------:R-:W-:Y:S01]  /*8c20*/  LEA.HI.X R3, R18, UR5, R21, 0x1, P1 ;  /* 0x0000000512037c11 */ /* 0x000fe200088f0c15 */
[-C--:B------:R-:W-:Y:S01]  /*8c30*/  FMUL R124, R124, R11.reuse ;  /* 0x0000000b7c7c7220 */ /* 0x080fe20000400000 */
[----:B------:R-:W-:Y:S01]  /*8c40*/  ISETP.GT.AND P2, PT, R10, RZ, PT ;  /* 0x000000ff0a00720c */ /* 0x000fe20003f44270 */
[-C--:B------:R-:W-:Y:S01]  /*8c50*/  FMUL R125, R125, R11.reuse ;  /* 0x0000000b7d7d7220 */ /* 0x080fe20000400000 */
[C---:B------:R-:W-:Y:S01]  /*8c60*/  ISETP.GT.AND P1, PT, R0.reuse, RZ, P4 ;  /* 0x000000ff0000720c */ /* 0x040fe20002724270 */
[----:B------:R-:W-:Y:S01]  /*8c70*/  @P0 STG.E.U16 desc[UR12][R2.64], R120 ;  /* 0x0000007802000986 */ /* 0x000fe2000c10150c */
[----:B------:R-:W-:Y:S01]  /*8c80*/  ISETP.GT.AND P2, PT, R0, 0x8, P2 ;  /* 0x000000080000780c */ /* 0x000fe20001744270 */
[-C--:B------:R-:W-:Y:S01]  /*8c90*/  FMUL R126, R126, R11.reuse ;  /* 0x0000000b7e7e7220 */ /* 0x080fe20000400000 */
[----:B------:R-:W-:Y:S01]  /*8ca0*/  ISETP.GT.AND P0, PT, R0, 0x8, P4 ;  /* 0x000000080000780c */ /* 0x000fe20002704270 */
[-C--:B------:R-:W-:Y:S01]  /*8cb0*/  FMUL R127, R127, R11.reuse ;  /* 0x0000000b7f7f7220 */ /* 0x080fe20000400000 */
[----:B------:R-:W-:Y:S01]  /*8cc0*/  SHF.L.U64.HI R15, R16, 0x1, R15 ;  /* 0x00000001100f7819 */ /* 0x000fe2000001020f */
[-C--:B------:R-:W-:Y:S01]  /*8cd0*/  FMUL R128, R128, R11.reuse ;  /* 0x0000000b80807220 */ /* 0x080fe20000400000 */
[----:B------:R-:W-:Y:S01]  /*8ce0*/  LEA R4, P3, R16, R2, 0x1 ;  /* 0x0000000210047211 */ /* 0x000fe200078608ff */
[----:B------:R-:W-:Y:S01]  /*8cf0*/  FMUL R129, R129, R11 ;  /* 0x0000000b81817220 */ /* 0x000fe20000400000 */
[----:B------:R-:W-:Y:S01]  /*8d00*/  F2FP.BF16.F32.PACK_AB R121, RZ, R121 ;  /* 0x00000079ff79723e */ /* 0x000fe200000010ff */
[----:B------:R-:W-:Y:S01]  /*8d10*/  FMUL R130, R130, R11 ;  /* 0x0000000b82827220 */ /* 0x000fe20000400000 */
[----:B------:R-:W-:Y:S01]  /*8d20*/  F2FP.BF16.F32.PACK_AB R122, RZ, R122 ;  /* 0x0000007aff7a723e */ /* 0x000fe200000010ff */
[----:B------:R-:W-:Y:S01]  /*8d30*/  IMAD.X R5, R15, 0x1, R3, P3 ;  /* 0x000000010f057824 */ /* 0x000fe200018e0603 */
[----:B------:R-:W-:Y:S01]  /*8d40*/  F2FP.BF16.F32.PACK_AB R123, RZ, R123 ;  /* 0x0000007bff7b723e */ /* 0x000fe200000010ff */
[----:B------:R-:W-:Y:S01]  /*8d50*/  @P1 STG.E.U16 desc[UR12][R2.64+0x2], R121 ;  /* 0x0000027902001986 */ /* 0x000fe2000c10150c */
[C---:B------:R-:W-:Y:S01]  /*8d60*/  ISETP.GT.AND P5, PT, R10.reuse, 0x8, PT ;  /* 0x000000080a00780c */ /* 0x040fe20003fa4270 */
[-C--:B------:R-:W-:Y:S01]  /*8d70*/  FMUL R131, R131, R11.reuse ;  /* 0x0000000b83837220 */ /* 0x080fe20000400000 */
[----:B------:R-:W-:Y:S01]  /*8d80*/  ISETP.GT.AND P4, PT, R10, 0x9, PT ;  /* 0x000000090a00780c */ /* 0x000fe20003f84270 */
[----:B------:R-:W-:Y:S01]  /*8d90*/  @P2 STG.E.U16 desc[UR12][R4.64], R122 ;  /* 0x0000007a04002986 */ /* 0x000fe2000c10150c */
[----:B------:R-:W-:Y:S01]  /*8da0*/  ISETP.GT.AND P1, PT, R0, RZ, P5 ;  /* 0x000000ff0000720c */ /* 0x000fe20002f24270 */
[----:B------:R-:W-:Y:S01]  /*8db0*/  IMAD.SHL.U32 R9, R12, 0x80, RZ ;  /* 0x000000800c097824 */ /* 0x000fe200078e00ff */
[C---:B------:R-:W-:Y:S01]  /*8dc0*/  ISETP.GT.AND P2, PT, R0.reuse, RZ, P4 ;  /* 0x000000ff0000720c */ /* 0x040fe20002744270 */
[----:B------:R-:W-:Y:S01]  /*8dd0*/  @P0 STG.E.U16 desc[UR12][R4.64+0x2], R123 ;  /* 0x0000027b04000986 */ /* 0x000fe2000c10150c */
[----:B------:R-:W-:Y:S01]  /*8de0*/  ISETP.GT.AND P0, PT, R0, 0x8, P5 ;  /* 0x000000080000780c */ /* 0x000fe20002f04270 */
[-C--:B------:R-:W-:Y:S01]  /*8df0*/  FMUL R132, R132, R11.reuse ;  /* 0x0000000b84847220 */ /* 0x080fe20000400000 */
[----:B------:R-:W-:Y:S01]  /*8e00*/  F2FP.BF16.F32.PACK_AB R124, RZ, R124 ;  /* 0x0000007cff7c723e */ /* 0x000fe200000010ff */
[----:B------:R-:W-:Y:S01]  /*8e10*/  FMUL R133, R133, R11 ;  /* 0x0000000b85857220 */ /* 0x000fe20000400000 */
[----:B------:R-:W-:Y:S01]  /*8e20*/  F2FP.BF16.F32.PACK_AB R125, RZ, R125 ;  /* 0x0000007dff7d723e */ /* 0x000fe200000010ff */
[-C--:B------:R-:W-:Y:S01]  /*8e30*/  FMUL R134, R134, R11.reuse ;  /* 0x0000000b86867220 */ /* 0x080fe20000400000 */
[----:B------:R-:W-:Y:S01]  /*8e40*/  F2FP.BF16.F32.PACK_AB R126, RZ, R126 ;  /* 0x0000007eff7e723e */ /* 0x000fe200000010ff */
[-C--:B------:R-:W-:Y:S01]  /*8e50*/  FMUL R135, R135, R11.reuse ;  /* 0x0000000b87877220 */ /* 0x080fe20000400000 */
[----:B------:R-:W-:Y:S01]  /*8e60*/  ISETP.GT.AND P3, PT, R10, 0x10, PT ;  /* 0x000000100a00780c */ /* 0x000fe20003f64270 */
[----:B------:R-:W-:Y:S01]  /*8e70*/  @P1 STG.E.U16 desc[UR12][R2.64+0x10], R124 ;  /* 0x0000107c02001986 */ /* 0x000fe2000c10150c */
[----:B------:R-:W-:Y:S01]  /*8e80*/  ISETP.GT.AND P1, PT, R0, 0x8, P4 ;  /* 0x000000080000780c */ /* 0x000fe20002724270 */
[----:B------:R-:W-:Y:S01]  /*8e90*/  FMUL R136, R136, R11 ;  /* 0x0000000b88887220 */ /* 0x000fe20000400000 */
[----:B------:R-:W-:Y:S01]  /*8ea0*/  F2FP.BF16.F32.PACK_AB R127, RZ, R127 ;  /* 0x0000007fff7f723e */ /* 0x000fe200000010ff */
[----:B------:R-:W-:Y:S01]  /*8eb0*/  @P2 STG.E.U16 desc[UR12][R2.64+0x12], R125 ;  /* 0x0000127d02002986 */ /* 0x000fe2000c10150c */
[----:B------:R-:W-:Y:S01]  /*8ec0*/  F2FP.BF16.F32.PACK_AB R128, RZ, R128 ;  /* 0x00000080ff80723e */ /* 0x000fe200000010ff */
[-C--:B------:R-:W-:Y:S01]  /*8ed0*/  FMUL R137, R137, R11.reuse ;  /* 0x0000000b89897220 */ /* 0x080fe20000400000 */
[----:B------:R-:W-:Y:S01]  /*8ee0*/  ISETP.GT.AND P2, PT, R10, 0x11, PT ;  /* 0x000000110a00780c */ /* 0x000fe20003f44270 */
[----:B------:R-:W-:Y:S01]  /*8ef0*/  @P0 STG.E.U16 desc[UR12][R4.64+0x10], R126 ;  /* 0x0000107e04000986 */ /* 0x000fe2000c10150c */
[----:B------:R-:W-:Y:S01]  /*8f00*/  ISETP.GT.AND P0, PT, R0, RZ, P3 ;  /* 0x000000ff0000720c */ /* 0x000fe20001f04270 */
[----:B------:R-:W-:Y:S01]  /*8f10*/  FMUL R138, R138, R11 ;  /* 0x0000000b8a8a7220 */ /* 0x000fe20000400000 */
[----:B------:R-:W-:Y:S01]  /*8f20*/  F2FP.BF16.F32.PACK_AB R129, RZ, R129 ;  /* 0x00000081ff81723e */ /* 0x000fe200000010ff */
[----:B------:R-:W-:Y:S01]  /*8f30*/  FMUL R139, R139, R11 ;  /* 0x0000000b8b8b7220 */ /* 0x000fe20000400000 */
[----:B------:R-:W-:Y:S01]  /*8f40*/  F2FP.BF16.F32.PACK_AB R130, RZ, R130 ;  /* 0x00000082ff82723e */ /* 0x000fe200000010ff */
[----:B------:R-:W-:Y:S01]  /*8f50*/  @P1 STG.E.U16 desc[UR12][R4.64+0x12], R127 ;  /* 0x0000127f04001986 */ /* 0x000fe2000c10150c */
[----:B------:R-:W-:Y:S01]  /*8f60*/  F2FP.BF16.F32.PACK_AB R131, RZ, R131 ;  /* 0x00000083ff83723e */ /* 0x000fe200000010ff */
[-C--:B------:R-:W-:Y:S01]  /*8f70*/  FMUL R140, R140, R11.reuse ;  /* 0x0000000b8c8c7220 */ /* 0x080fe20000400000 */
[----:B------:R-:W-:Y:S01]  /*8f80*/  SHF.L.U64.HI R13, R12, 0x7, R13 ;  /* 0x000000070c0d7819 */ /* 0x000fe2000001020d */
[-C--:B------:R-:W-:Y:S01]  /*8f90*/  FMUL R141, R141, R11.reuse ;  /* 0x0000000b8d8d7220 */ /* 0x080fe20000400000 */
[----:B------:R-:W-:Y:S01]  /*8fa0*/  LOP3.LUT R15, R9, 0x2, RZ, 0xfc, !PT ;  /* 0x00000002090f7812 */ /* 0x000fe200078efcff */
[-C--:B------:R-:W-:Y:S01]  /*8fb0*/  FMUL R142, R142, R11.reuse ;  /* 0x0000000b8e8e7220 */ /* 0x080fe20000400000 */
[----:B------:R-:W-:Y:S01]  /*8fc0*/  F2FP.BF16.F32.PACK_AB R132, RZ, R132 ;  /* 0x00000084ff84723e */ /* 0x000fe200000010ff */
[----:B------:R0:W-:Y:S01]  /*8fd0*/  @P0 STG.E.U16 desc[UR12][R2.64+0x20], R128 ;  /* 0x0000208002000986 */ /* 0x0001e2000c10150c */
[----:B------:R-:W-:Y:S01]  /*8fe0*/  ISETP.GT.AND P0, PT, R0, RZ, P2 ;  /* 0x000000ff0000720c */ /* 0x000fe20001704270 */
[-C--:B------:R-:W-:Y:S01]  /*8ff0*/  FMUL R143, R143, R11.reuse ;  /* 0x0000000b8f8f7220 */ /* 0x080fe20000400000 */
[----:B------:R-:W-:Y:S01]  /*9000*/  ISETP.GT.AND P1, PT, R10, 0x19, PT ;  /* 0x000000190a00780c */ /* 0x000fe20003f24270 */
[----:B------:R-:W-:Y:S01]  /*9010*/  FMUL R144, R144, R11 ;  /* 0x0000000b90907220 */ /* 0x000fe20000400000 */
[----:B------:R-:W-:Y:S01]  /*9020*/  F2FP.BF16.F32.PACK_AB R133, RZ, R133 ;  /* 0x00000085ff85723e */ /* 0x000fe200000010ff */
[-C--:B------:R-:W-:Y:S01]  /*9030*/  FMUL R145, R145, R11.reuse ;  /* 0x0000000b91917220 */ /* 0x080fe20000400000 */
[----:B------:R-:W-:Y:S01]  /*9040*/  F2FP.BF16.F32.PACK_AB R134, RZ, R134 ;  /* 0x00000086ff86723e */ /* 0x000fe200000010ff */
[----:B------:R-:W-:Y:S01]  /*9050*/  FMUL R146, R146, R11 ;  /* 0x0000000b92927220 */ /* 0x000fe20000400000 */
[----:B------:R-:W-:Y:S01]  /*9060*/  F2FP.BF16.F32.PACK_AB R135, RZ, R135 ;  /* 0x00000087ff87723e */ /* 0x000fe200000010ff */
[-C--:B------:R-:W-:Y:S01]  /*9070*/  FMUL R147, R147, R11.reuse ;  /* 0x0000000b93937220 */ /* 0x080fe20000400000 */
[----:B------:R-:W-:Y:S01]  /*9080*/  F2FP.BF16.F32.PACK_AB R136, RZ, R136 ;  /* 0x00000088ff88723e */ /* 0x000fe200000010ff */
[----:B------:R-:W-:Y:S01]  /*9090*/  FMUL R148, R148, R11 ;  /* 0x0000000b94947220 */ /* 0x000fe20000400000 */
[----:B------:R-:W-:Y:S01]  /*90a0*/  F2FP.BF16.F32.PACK_AB R137, RZ, R137 ;  /* 0x00000089ff89723e */ /* 0x000fe200000010ff */
[----:B------:R1:W-:Y:S01]  /*90b0*/  @P0 STG.E.U16 desc[UR12][R2.64+0x22], R129 ;  /* 0x0000228102000986 */ /* 0x0003e2000c10150c */
[----:B------:R-:W-:Y:S01]  /*90c0*/  ISETP.GT.AND P0, PT, R0, 0x8, P3 ;  /* 0x000000080000780c */ /* 0x000fe20001f04270 */
[-C--:B------:R-:W-:Y:S01]  /*90d0*/  FMUL R149, R149, R11.reuse ;  /* 0x0000000b95957220 */ /* 0x080fe20000400000 */
[----:B------:R-:W-:Y:S01]  /*90e0*/  F2FP.BF16.F32.PACK_AB R138, RZ, R138 ;  /* 0x0000008aff8a723e */ /* 0x000fe200000010ff */
[----:B------:R-:W-:Y:S01]  /*90f0*/  FMUL R150, R150, R11 ;  /* 0x0000000b96967220 */ /* 0x000fe20000400000 */
[----:B------:R-:W-:Y:S01]  /*9100*/  F2FP.BF16.F32.PACK_AB R139, RZ, R139 ;  /* 0x0000008bff8b723e */ /* 0x000fe200000010ff */
[-C--:B------:R-:W-:Y:S01]  /*9110*/  FMUL R151, R151, R11.reuse ;  /* 0x0000000b97977220 */ /* 0x080fe20000400000 */
[----:B------:R-:W-:Y:S01]  /*9120*/  ISETP.GT.AND P5, PT, R10, 0x28, PT ;  /* 0x000000280a00780c */ /* 0x000fe20003fa4270 */
[-C--:B------:R-:W-:Y:S01]  /*9130*/  FMUL R88, R88, R11.reuse ;  /* 0x0000000b58587220 */ /* 0x080fe20000400000 */
[----:B------:R-:W-:Y:S01]  /*9140*/  F2FP.BF16.F32.PACK_AB R140, RZ, R140 ;  /* 0x0000008cff8c723e */ /* 0x000fe200000010ff */
[-C--:B------:R-:W-:Y:S01]  /*9150*/  FMUL R89, R89, R11.reuse ;  /* 0x0000000b59597220 */ /* 0x080fe20000400000 */
[----:B------:R-:W-:Y:S01]  /*9160*/  ISETP.GT.AND P4, PT, R10, 0x29, PT ;  /* 0x000000290a00780c */ /* 0x000fe20003f84270 */
[----:B------:R-:W-:Y:S01]  /*9170*/  FMUL R90, R90, R11 ;  /* 0x0000000b5a5a7220 */ /* 0x000fe20000400000 */
[----:B------:R-:W-:Y:S01]  /*9180*/  F2FP.BF16.F32.PACK_AB R141, RZ, R141 ;  /* 0x0000008dff8d723e */ /* 0x000fe200000010ff */
[----:B------:R-:W-:Y:S01]  /*9190*/  @P0 STG.E.U16 desc[UR12][R4.64+0x20], R130 ;  /* 0x0000208204000986 */ /* 0x000fe2000c10150c */
[----:B------:R-:W-:Y:S01]  /*91a0*/  ISETP.GT.AND P0, PT, R0, 0x8, P2 ;  /* 0x000000080000780c */ /* 0x000fe20001704270 */
[-C--:B------:R-:W-:Y:S01]  /*91b0*/  FMUL R91, R91, R11.reuse ;  /* 0x0000000b5b5b7220 */ /* 0x080fe20000400000 */
[----:B------:R-:W-:Y:S01]  /*91c0*/  ISETP.GT.AND P2, PT, R10, 0x18, PT ;  /* 0x000000180a00780c */ /* 0x000fe20003f44270 */
        /* <DEDUP_REMOVED lines=8> */
[----:B------:R-:W-:Y:S01]  /*9250*/  FMUL R96, R96, R11 ;  /* 0x0000000b60607220 */ /* 0x000fe20000400000 */
[----:B------:R-:W-:Y:S01]  /*9260*/  F2FP.BF16.F32.PACK_AB R145, RZ, R145 ;  /* 0x00000091ff91723e */ /* 0x000fe200000010ff */
[----:B------:R-:W-:Y:S01]  /*9270*/  @P0 STG.E.U16 desc[UR12][R4.64+0x22], R131 ;  /* 0x0000228304000986 */ /* 0x000fe2000c10150c */
[----:B------:R-:W-:Y:S01]  /*9280*/  IADD3 R6, P0, R9, R2, RZ ;  /* 0x0000000209067210 */ /* 0x000fe20007f1e0ff */
[-C--:B------:R-:W-:Y:S01]  /*9290*/  FMUL R97, R97, R11.reuse ;  /* 0x0000000b61617220 */ /* 0x080fe20000400000 */
[----:B------:R-:W-:Y:S01]  /*92a0*/  F2FP.BF16.F32.PACK_AB R146, RZ, R146 ;  /* 0x00000092ff92723e */ /* 0x000fe200000010ff */
[----:B------:R-:W-:Y:S01]  /*92b0*/  FMUL R98, R98, R11 ;  /* 0x0000000b62627220 */ /* 0x000fe20000400000 */
[----:B------:R-:W-:Y:S01]  /*92c0*/  F2FP.BF16.F32.PACK_AB R147, RZ, R147 ;  /* 0x00000093ff93723e */ /* 0x000fe200000010ff */
[--C-:B------:R-:W-:Y:S01]  /*92d0*/  IMAD.X R7, R13, 0x1, R3.reuse, P0 ;  /* 0x000000010d077824 */ /* 0x100fe200000e0603 */
[----:B------:R-:W-:Y:S01]  /*92e0*/  IADD3 R18, P0, R15, R2, RZ ;  /* 0x000000020f127210 */ /* 0x000fe20007f1e0ff */
[-C--:B------:R-:W-:Y:S01]  /*92f0*/  FMUL R99, R99, R11.reuse ;  /* 0x0000000b63637220 */ /* 0x080fe20000400000 */
[----:B------:R-:W-:Y:S01]  /*9300*/  F2FP.BF16.F32.PACK_AB R148, RZ, R148 ;  /* 0x00000094ff94723e */ /* 0x000fe200000010ff */
[----:B------:R-:W-:Y:S01]  /*9310*/  FMUL R100, R100, R11 ;  /* 0x0000000b64647220 */ /* 0x000fe20000400000 */
[----:B------:R-:W-:Y:S01]  /*9320*/  F2FP.BF16.F32.PACK_AB R149, RZ, R149 ;  /* 0x00000095ff95723e */ /* 0x000fe200000010ff */
[----:B------:R-:W-:Y:S01]  /*9330*/  IMAD.X R19, R13, 0x1, R3, P0 ;  /* 0x000000010d137824 */ /* 0x000fe200000e0603 */
[----:B------:R-:W-:Y:S01]  /*9340*/  ISETP.GT.AND P0, PT, R0, RZ, P2 ;  /* 0x000000ff0000720c */ /* 0x000fe20001704270 */
[-C--:B------:R-:W-:Y:S01]  /*9350*/  FMUL R101, R101, R11.reuse ;  /* 0x0000000b65657220 */ /* 0x080fe20000400000 */
[----:B------:R-:W-:Y:S01]  /*9360*/  F2FP.BF16.F32.PACK_AB R150, RZ, R150 ;  /* 0x00000096ff96723e */ /* 0x000fe200000010ff */
[----:B------:R-:W-:Y:S01]  /*9370*/  FMUL R102, R102, R11 ;  /* 0x0000000b66667220 */ /* 0x000fe20000400000 */
[----:B------:R-:W-:Y:S01]  /*9380*/  F2FP.BF16.F32.PACK_AB R151, RZ, R151 ;  /* 0x00000097ff97723e */ /* 0x000fe200000010ff */
[-C--:B------:R-:W-:Y:S01]  /*9390*/  FMUL R103, R103, R11.reuse ;  /* 0x0000000b67677220 */ /* 0x080fe20000400000 */
[----:B------:R-:W-:Y:S01]  /*93a0*/  LOP3.LUT R21, R9, 0x10, RZ, 0xfc, !PT ;  /* 0x0000001009157812 */ /* 0x000fe200078efcff */
[-C--:B------:R-:W-:Y:S01]  /*93b0*/  FMUL R104, R104, R11.reuse ;  /* 0x0000000b68687220 */ /* 0x080fe20000400000 */
[----:B------:R-:W-:Y:S01]  /*93c0*/  F2FP.BF16.F32.PACK_AB R88, RZ, R88 ;  /* 0x00000058ff58723e */ /* 0x000fe200000010ff */
[-C--:B------:R-:W-:Y:S01]  /*93d0*/  FMUL R105, R105, R11.reuse ;  /* 0x0000000b69697220 */ /* 0x080fe20000400000 */
[----:B------:R-:W-:Y:S01]  /*93e0*/  LOP3.LUT R23, R9, 0x12, RZ, 0xfc, !PT ;  /* 0x0000001209177812 */ /* 0x000fe200078efcff */
[----:B------:R-:W-:Y:S01]  /*93f0*/  FMUL R106, R106, R11 ;  /* 0x0000000b6a6a7220 */ /* 0x000fe20000400000 */
[----:B------:R-:W-:Y:S01]  /*9400*/  F2FP.BF16.F32.PACK_AB R89, RZ, R89 ;  /* 0x00000059ff59723e */ /* 0x000fe200000010ff */
[----:B------:R-:W-:Y:S01]  /*9410*/  @P0 STG.E.U16 desc[UR12][R2.64+0x30], R132 ;  /* 0x0000308402000986 */ /* 0x000fe2000c10150c */
[----:B------:R-:W-:Y:S01]  /*9420*/  ISETP.GT.AND P0, PT, R0, RZ, P1 ;  /* 0x000000ff0000720c */ /* 0x000fe20000f04270 */
        /* <DEDUP_REMOVED lines=8> */
[-C--:B------:R-:W-:Y:S01]  /*94b0*/  FMUL R111, R111, R11.reuse ;  /* 0x0000000b6f6f7220 */ /* 0x080fe20000400000 */
[----:B------:R-:W-:Y:S01]  /*94c0*/  PRMT R8, R92, 0x7610, R8 ;  /* 0x000076105c087816 */ /* 0x000fe20000000008 */
[-C--:B------:R-:W-:Y:S01]  /*94d0*/  FMUL R112, R112, R11.reuse ;  /* 0x0000000b70707220 */ /* 0x080fe20000400000 */
[----:B------:R-:W-:Y:S01]  /*94e0*/  F2FP.BF16.F32.PACK_AB R94, RZ, R94 ;  /* 0x0000005eff5e723e */ /* 0x000fe200000010ff */
[----:B------:R-:W-:Y:S01]  /*94f0*/  @P0 STG.E.U16 desc[UR12][R2.64+0x32], R133 ;  /* 0x0000328502000986 */ /* 0x000fe2000c10150c */
[----:B------:R-:W-:Y:S01]  /*9500*/  ISETP.GT.AND P0, PT, R0, 0x8, P2 ;  /* 0x000000080000780c */ /* 0x000fe20001704270 */
        /* <DEDUP_REMOVED lines=26> */
[----:B------:R-:W-:Y:S01]  /*96b0*/  @P0 STG.E.U16 desc[UR12][R4.64+0x32], R135 ;  /* 0x0000328704000986 */ /* 0x000fe2000c10150c */
[----:B------:R-:W-:Y:S01]  /*96c0*/  ISETP.GT.AND P0, PT, R0, RZ, P2 ;  /* 0x000000ff0000720c */ /* 0x000fe20001704270 */
        /* <DEDUP_REMOVED lines=135> */
[----:B------:R-:W-:-:S02]  /*9f40*/  F2FP.BF16.F32.PACK_AB R33, RZ, R33 ;  /* 0x00000021ff21723e */ /* 0x000fc400000010ff */
[----:B------:R-:W-:Y:S01]  /*9f50*/  F2FP.BF16.F32.PACK_AB R34, RZ, R34 ;  /* 0x00000022ff22723e */ /* 0x000fe200000010ff */
[----:B------:R-:W-:Y:S01]  /*9f60*/  @P0 STG.E.U16 desc[UR12][R2.64+0x62], R145 ;  /* 0x0000629102000986 */ /* 0x000fe2000c10150c */
[----:B------:R-:W-:Y:S02]  /*9f70*/  ISETP.GT.AND P0, PT, R0, 0x8, P3 ;  /* 0x000000080000780c */ /* 0x000fe40001f04270 */
[----:B------:R-:W-:Y:S02]  /*9f80*/  F2FP.BF16.F32.PACK_AB R35, RZ, R35 ;  /* 0x00000023ff23723e */ /* 0x000fe400000010ff */
[----:B------:R-:W-:Y:S02]  /*9f90*/  F2FP.BF16.F32.PACK_AB R36, RZ, R36 ;  /* 0x00000024ff24723e */ /* 0x000fe400000010ff */
[----:B------:R-:W-:Y:S02]  /*9fa0*/  F2FP.BF16.F32.PACK_AB R37, RZ, R37 ;  /* 0x00000025ff25723e */ /* 0x000fe400000010ff */
[----:B------:R-:W-:-:S02]  /*9fb0*/  F2FP.BF16.F32.PACK_AB R38, RZ, R38 ;  /* 0x00000026ff26723e */ /* 0x000fc400000010ff */
[----:B------:R-:W-:Y:S02]  /*9fc0*/  F2FP.BF16.F32.PACK_AB R39, RZ, R39 ;  /* 0x00000027ff27723e */ /* 0x000fe400000010ff */
[----:B------:R-:W-:Y:S01]  /*9fd0*/  F2FP.BF16.F32.PACK_AB R40, RZ, R40 ;  /* 0x00000028ff28723e */ /* 0x000fe200000010ff */
[----:B------:R-:W-:Y:S01]  /*9fe0*/  @P0 STG.E.U16 desc[UR12][R4.64+0x60], R146 ;  /* 0x0000609204000986 */ /* 0x000fe2000c10150c */
[----:B------:R-:W-:Y:S02]  /*9ff0*/  ISETP.GT.AND P0, PT, R0, 0x8, P1 ;  /* 0x000000080000780c */ /* 0x000fe40000f04270 */
[----:B------:R-:W-:Y:S02]  /*a000*/  F2FP.BF16.F32.PACK_AB R41, RZ, R41 ;  /* 0x00000029ff29723e */ /* 0x000fe400000010ff */
[----:B------:R-:W-:Y:S02]  /*a010*/  F2FP.BF16.F32.PACK_AB R42, RZ, R42 ;  /* 0x0000002aff2a723e */ /* 0x000fe400000010ff */
[----:B------:R-:W-:-:S02]  /*a020*/  F2FP.BF16.F32.PACK_AB R43, RZ, R43 ;  /* 0x0000002bff2b723e */ /* 0x000fc400000010ff */
[----:B------:R-:W-:Y:S02]  /*a030*/  F2FP.BF16.F32.PACK_AB R44, RZ, R44 ;  /* 0x0000002cff2c723e */ /* 0x000fe400000010ff */
[----:B------:R-:W-:Y:S02]  /*a040*/  F2FP.BF16.F32.PACK_AB R45, RZ, R45 ;  /* 0x0000002dff2d723e */ /* 0x000fe400000010ff */
[----:B------:R-:W-:Y:S01]  /*a050*/  F2FP.BF16.F32.PACK_AB R46, RZ, R46 ;  /* 0x0000002eff2e723e */ /* 0x000fe200000010ff */
[----:B------:R-:W-:Y:S01]  /*a060*/  @P0 STG.E.U16 desc[UR12][R4.64+0x62], R147 ;  /* 0x0000629304000986 */ /* 0x000fe2000c10150c */
[----:B------:R-:W-:Y:S02]  /*a070*/  ISETP.GT.AND P0, PT, R0, RZ, P2 ;  /* 0x000000ff0000720c */ /* 0x000fe40001704270 */
[----:B------:R-:W-:Y:S02]  /*a080*/  F2FP.BF16.F32.PACK_AB R47, RZ, R47 ;  /* 0x0000002fff2f723e */ /* 0x000fe400000010ff */
[----:B------:R-:W-:-:S02]  /*a090*/  F2FP.BF16.F32.PACK_AB R48, RZ, R48 ;  /* 0x00000030ff30723e */ /* 0x000fc400000010ff */
[----:B------:R-:W-:Y:S02]  /*a0a0*/  F2FP.BF16.F32.PACK_AB R49, RZ, R49 ;  /* 0x00000031ff31723e */ /* 0x000fe400000010ff */
[----:B------:R-:W-:Y:S02]  /*a0b0*/  F2FP.BF16.F32.PACK_AB R50, RZ, R50 ;  /* 0x00000032ff32723e */ /* 0x000fe400000010ff */
[----:B------:R-:W-:Y:S02]  /*a0c0*/  F2FP.BF16.F32.PACK_AB R51, RZ, R51 ;  /* 0x00000033ff33723e */ /* 0x000fe400000010ff */
[----:B------:R-:W-:Y:S01]  /*a0d0*/  F2FP.BF16.F32.PACK_AB R52, RZ, R52 ;  /* 0x00000034ff34723e */ /* 0x000fe200000010ff */
[----:B------:R-:W-:Y:S01]  /*a0e0*/  @P0 STG.E.U16 desc[UR12][R2.64+0x70], R148 ;  /* 0x0000709402000986 */ /* 0x000fe2000c10150c */
[----:B------:R-:W-:Y:S02]  /*a0f0*/  ISETP.GT.AND P0, PT, R10, 0x39, PT ;  /* 0x000000390a00780c */ /* 0x000fe40003f04270 */
[----:B------:R-:W-:-:S02]  /*a100*/  F2FP.BF16.F32.PACK_AB R53, RZ, R53 ;  /* 0x00000035ff35723e */ /* 0x000fc400000010ff */
[----:B------:R-:W-:Y:S02]  /*a110*/  ISETP.GT.AND P6, PT, R0, RZ, P0 ;  /* 0x000000ff0000720c */ /* 0x000fe400007c4270 */
[----:B------:R-:W-:-:S11]  /*a120*/  F2FP.BF16.F32.PACK_AB R54, RZ, R54 ;  /* 0x00000036ff36723e */ /* 0x000fd600000010ff */
[----:B------:R-:W-:Y:S01]  /*a130*/  @P6 STG.E.U16 desc[UR12][R2.64+0x72], R149 ;  /* 0x0000729502006986 */ /* 0x000fe2000c10150c */
[----:B------:R-:W-:-:S13]  /*a140*/  ISETP.GT.AND P6, PT, R0, 0x8, P2 ;  /* 0x000000080000780c */ /* 0x000fda00017c4270 */
[----:B------:R-:W-:Y:S01]  /*a150*/  @P6 STG.E.U16 desc[UR12][R4.64+0x70], R150 ;  /* 0x0000709604006986 */ /* 0x000fe2000c10150c */
[----:B------:R-:W-:-:S13]  /*a160*/  ISETP.GT.AND P6, PT, R0, 0x8, P0 ;  /* 0x000000080000780c */ /* 0x000fda00007c4270 */
[----:B------:R-:W-:Y:S01]  /*a170*/  @P6 STG.E.U16 desc[UR12][R4.64+0x72], R151 ;  /* 0x0000729704006986 */ /* 0x000fe2000c10150c */
[----:B0-----:R-:W-:-:S05]  /*a180*/  IADD3 R128, P6, R21, R2, RZ ;  /* 0x0000000215807210 */ /* 0x001fca0007fde0ff */
[----:B-1----:R-:W-:Y:S01]  /*a190*/  IMAD.X R129, R13, 0x1, R3, P6 ;  /* 0x000000010d817824 */ /* 0x002fe200030e0603 */
[----:B------:R-:W-:-:S04]  /*a1a0*/  ISETP.GT.AND P6, PT, R10, RZ, PT ;  /* 0x000000ff0a00720c */ /* 0x000fc80003fc4270 */
[----:B------:R-:W-:-:S13]  /*a1b0*/  ISETP.GT.AND P6, PT, R0, 0x40, P6 ;  /* 0x000000400000780c */ /* 0x000fda00037c4270 */
[----:B------:R-:W-:Y:S01]  /*a1c0*/  @P6 STG.E.U16 desc[UR12][R6.64], R88 ;  /* 0x0000005806006986 */ /* 0x000fe2000c10150c */
[----:B------:R-:W-:-:S05]  /*a1d0*/  IADD3 R120, P6, R23, R2, RZ ;  /* 0x0000000217787210 */ /* 0x000fca0007fde0ff */
[----:B------:R-:W-:Y:S01]  /*a1e0*/  IMAD.X R121, R13, 0x1, R3, P6 ;  /* 0x000000010d797824 */ /* 0x000fe200030e0603 */
[----:B------:R-:W-:-:S04]  /*a1f0*/  ISETP.GT.AND P6, PT, R10, 0x1, PT ;  /* 0x000000010a00780c */ /* 0x000fc80003fc4270 */
[----:B------:R-:W-:-:S13]  /*a200*/  ISETP.GT.AND P6, PT, R0, 0x40, P6 ;  /* 0x000000400000780c */ /* 0x000fda00037c4270 */
[----:B------:R0:W-:Y:S01]  /*a210*/  @P6 STG.E.U16 desc[UR12][R18.64], R89 ;  /* 0x0000005912006986 */ /* 0x0001e2000c10150c */
[----:B------:R-:W-:-:S05]  /*a220*/  IADD3 R16, P6, R9, R4, RZ ;  /* 0x0000000409107210 */ /* 0x000fca0007fde0ff */
[----:B------:R-:W-:Y:S01]  /*a230*/  IMAD.X R17, R13, 0x1, R5, P6 ;  /* 0x000000010d117824 */ /* 0x000fe200030e0605 */
[----:B------:R-:W-:-:S04]  /*a240*/  ISETP.GT.AND P6, PT, R10, RZ, PT ;  /* 0x000000ff0a00720c */ /* 0x000fc80003fc4270 */
[----:B------:R-:W-:Y:S02]  /*a250*/  ISETP.GT.AND P6, PT, R0, 0x48, P6 ;  /* 0x000000480000780c */ /* 0x000fe400037c4270 */
[C---:B0-----:R-:W-:Y:S02]  /*a260*/  LOP3.LUT R19, R9.reuse, 0x20, RZ, 0xfc, !PT ;  /* 0x0000002009137812 */ /* 0x041fe400078efcff */
[----:B------:R-:W-:-:S09]  /*a270*/  LOP3.LUT R89, R9, 0x22, RZ, 0xfc, !PT ;  /* 0x0000002209597812 */ /* 0x000fd200078efcff */
        /* <DEDUP_REMOVED lines=8> */
[----:B------:R-:W-:-:S04]  /*a300*/  ISETP.GT.AND P6, PT, R10, 0x8, PT ;  /* 0x000000080a00780c */ /* 0x000fc80003fc4270 */
[----:B------:R-:W-:Y:S02]  /*a310*/  ISETP.GT.AND P6, PT, R0, 0x40, P6 ;  /* 0x000000400000780c */ /* 0x000fe400037c4270 */
[----:B0-----:R-:W-:-:S11]  /*a320*/  LOP3.LUT R91, R9, 0x30, RZ, 0xfc, !PT ;  /* 0x00000030095b7812 */ /* 0x001fd600078efcff */
[----:B------:R0:W-:Y:S01]  /*a330*/  @P6 STG.E.U16 desc[UR12][R128.64], R8 ;  /* 0x0000000880006986 */ /* 0x0001e2000c10150c */
[----:B------:R-:W-:-:S05]  /*a340*/  IADD3 R122, P6, R89, R2, RZ ;  /* 0x00000002597a7210 */ /* 0x000fca0007fde0ff */
[----:B------:R-:W-:Y:S01]  /*a350*/  IMAD.X R123, R13, 0x1, R3, P6 ;  /* 0x000000010d7b7824 */ /* 0x000fe200030e0603 */
[----:B------:R-:W-:-:S04]  /*a360*/  ISETP.GT.AND P6, PT, R10, 0x9, PT ;  /* 0x000000090a00780c */ /* 0x000fc80003fc4270 */
[----:B------:R-:W-:Y:S02]  /*a370*/  ISETP.GT.AND P6, PT, R0, 0x40, P6 ;  /* 0x000000400000780c */ /* 0x000fe400037c4270 */
[----:B0-----:R-:W-:-:S11]  /*a380*/  PRMT R8, R96, 0x7610, R8 ;  /* 0x0000761060087816 */ /* 0x001fd60000000008 */
[----:B------:R0:W-:Y:S01]  /*a390*/  @P6 STG.E.U16 desc[UR12][R120.64], R93 ;  /* 0x0000005d78006986 */ /* 0x0001e2000c10150c */
[----:B------:R-:W-:-:S05]  /*a3a0*/  IADD3 R92, P6, R21, R4, RZ ;  /* 0x00000004155c7210 */ /* 0x000fca0007fde0ff */
[----:B0-----:R-:W-:Y:S01]  /*a3b0*/  IMAD.X R93, R13, 0x1, R5, P6 ;  /* 0x000000010d5d7824 */ /* 0x001fe200030e0605 */
        /* <DEDUP_REMOVED lines=80> */
[----:B------:R-:W-:Y:S02]  /*a8c0*/  ISETP.GT.AND P6, PT, R0, 0x40, P5 ;  /* 0x000000400000780c */ /* 0x000fe40002fc4270 */
[----:B0-----:R-:W-:-:S11]  /*a8d0*/  LOP3.LUT R107, R9, 0x70, RZ, 0xfc, !PT ;  /* 0x00000070096b7812 */ /* 0x001fd600078efcff */
[----:B------:R-:W-:Y:S01]  /*a8e0*/  @P6 STG.E.U16 desc[UR12][R126.64], R8 ;  /* 0x000000087e006986 */ /* 0x000fe2000c10150c */
[----:B------:R-:W-:-:S05]  /*a8f0*/  IADD3 R122, P6, R105, R2, RZ ;  /* 0x00000002697a7210 */ /* 0x000fca0007fde0ff */
[----:B------:R-:W-:Y:S01]  /*a900*/  IMAD.X R123, R13, 0x1, R3, P6 ;  /* 0x000000010d7b7824 */ /* 0x000fe200030e0603 */
[----:B------:R-:W-:-:S13]  /*a910*/  ISETP.GT.AND P6, PT, R0, 0x40, P4 ;  /* 0x000000400000780c */ /* 0x000fda00027c4270 */
[----:B------:R0:W-:Y:S01]  /*a920*/  @P6 STG.E.U16 desc[UR12][R120.64], R109 ;  /* 0x0000006d78006986 */ /* 0x0001e2000c10150c */
[----:B------:R-:W-:-:S05]  /*a930*/  IADD3 R108, P6, R99, R4, RZ ;  /* 0x00000004636c7210 */ /* 0x000fca0007fde0ff */
[----:B0-----:R-:W-:Y:S01]  /*a940*/  IMAD.X R109, R13, 0x1, R5, P6 ;  /* 0x000000010d6d7824 */ /* 0x001fe200030e0605 */
[----:B------:R-:W-:-:S13]  /*a950*/  ISETP.GT.AND P6, PT, R0, 0x48, P5 ;  /* 0x000000480000780c */ /* 0x000fda0002fc4270 */
[----:B------:R0:W-:Y:S01]  /*a960*/  @P6 STG.E.U16 desc[UR12][R108.64], R110 ;  /* 0x0000006e6c006986 */ /* 0x0001e2000c10150c */
[----:B------:R-:W-:-:S05]  /*a970*/  IADD3 R126, P6, R101, R4, RZ ;  /* 0x00000004657e7210 */ /* 0x000fca0007fde0ff */
[----:B------:R-:W-:Y:S01]  /*a980*/  IMAD.X R127, R13, 0x1, R5, P6 ;  /* 0x000000010d7f7824 */ /* 0x000fe200030e0605 */
[----:B------:R-:W-:Y:S02]  /*a990*/  ISETP.GT.AND P6, PT, R0, 0x48, P4 ;  /* 0x000000480000780c */ /* 0x000fe400027c4270 */
[----:B0-----:R-:W-:-:S11]  /*a9a0*/  LOP3.LUT R109, R9, 0x72, RZ, 0xfc, !PT ;  /* 0x00000072096d7812 */ /* 0x001fd600078efcff */
[----:B------:R0:W-:Y:S01]  /*a9b0*/  @P6 STG.E.U16 desc[UR12][R126.64], R111 ;  /* 0x0000006f7e006986 */ /* 0x0001e2000c10150c */
[----:B------:R-:W-:-:S05]  /*a9c0*/  IADD3 R120, P6, R107, R2, RZ ;  /* 0x000000026b787210 */ /* 0x000fca0007fde0ff */
[----:B------:R-:W-:Y:S01]  /*a9d0*/  IMAD.X R121, R13, 0x1, R3, P6 ;  /* 0x000000010d797824 */ /* 0x000fe200030e0603 */
[----:B------:R-:W-:-:S13]  /*a9e0*/  ISETP.GT.AND P6, PT, R0, 0x40, P3 ;  /* 0x000000400000780c */ /* 0x000fda0001fc4270 */
        /* <DEDUP_REMOVED lines=13> */
[----:B-1----:R-:W-:-:S05]  /*aac0*/  IADD3 R112, P6, R107, R4, RZ ;  /* 0x000000046b707210 */ /* 0x002fca0007fde0ff */
[----:B--2---:R-:W-:Y:S01]  /*aad0*/  IMAD.X R113, R13, 0x1, R5, P6 ;  /* 0x000000010d717824 */ /* 0x004fe200030e0605 */
[----:B------:R-:W-:-:S13]  /*aae0*/  ISETP.GT.AND P6, PT, R0, 0x40, P2 ;  /* 0x000000400000780c */ /* 0x000fda00017c4270 */
[----:B------:R-:W-:Y:S01]  /*aaf0*/  @P6 STG.E.U16 desc[UR12][R120.64], R116 ;  /* 0x0000007478006986 */ /* 0x000fe2000c10150c */
[----:B------:R-:W-:-:S05]  /*ab00*/  IADD3 R4, P6, R109, R4, RZ ;  /* 0x000000046d047210 */ /* 0x000fca0007fde0ff */
[----:B------:R-:W-:Y:S01]  /*ab10*/  IMAD.X R5, R13, 0x1, R5, P6 ;  /* 0x000000010d057824 */ /* 0x000fe200030e0605 */
[----:B------:R-:W-:-:S13]  /*ab20*/  ISETP.GT.AND P6, PT, R0, 0x40, P0 ;  /* 0x000000400000780c */ /* 0x000fda00007c4270 */
[----:B------:R-:W-:Y:S01]  /*ab30*/  @P6 STG.E.U16 desc[UR12][R128.64], R117 ;  /* 0x0000007580006986 */ /* 0x000fe2000c10150c */
[----:B---3--:R-:W-:-:S05]  /*ab40*/  IADD3 R2, P6, R6, R9, RZ ;  /* 0x0000000906027210 */ /* 0x008fca0007fde0ff */
[----:B------:R-:W-:Y:S01]  /*ab50*/  IMAD.X R3, R7, 0x1, R13, P6 ;  /* 0x0000000107037824 */ /* 0x000fe200030e060d */
[----:B------:R-:W-:-:S13]  /*ab60*/  ISETP.GT.AND P6, PT, R0, 0x48, P2 ;  /* 0x000000480000780c */ /* 0x000fda00017c4270 */
[----:B------:R1:W-:Y:S01]  /*ab70*/  @P6 STG.E.U16 desc[UR12][R112.64], R118 ;  /* 0x0000007670006986 */ /* 0x0003e2000c10150c */
[----:B0-----:R-:W-:-:S05]  /*ab80*/  IADD3 R110, P6, R15, R6, RZ ;  /* 0x000000060f6e7210 */ /* 0x001fca0007fde0ff */
[----:B------:R-:W-:Y:S01]  /*ab90*/  IMAD.X R111, R7, 0x1, R13, P6 ;  /* 0x00000001076f7824 */ /* 0x000fe200030e060d */
[----:B------:R-:W-:-:S13]  /*aba0*/  ISETP.GT.AND P6, PT, R0, 0x48, P0 ;  /* 0x000000480000780c */ /* 0x000fda00007c4270 */
[----:B------:R0:W-:Y:S01]  /*abb0*/  @P6 STG.E.U16 desc[UR12][R4.64], R119 ;  /* 0x0000007704006986 */ /* 0x0001e2000c10150c */
[----:B------:R-:W-:-:S05]  /*abc0*/  IADD3 R114, P6, R21, R6, RZ ;  /* 0x0000000615727210 */ /* 0x000fca0007fde0ff */
[----:B------:R-:W-:Y:S01]  /*abd0*/  IMAD.X R115, R7, 0x1, R13, P6 ;  /* 0x0000000107737824 */ /* 0x000fe200030e060d */
[----:B------:R-:W-:-:S04]  /*abe0*/  ISETP.GT.AND P6, PT, R10, RZ, PT ;  /* 0x000000ff0a00720c */ /* 0x000fc80003fc4270 */
[----:B------:R-:W-:-:S13]  /*abf0*/  ISETP.GT.AND P6, PT, R0, 0x80, P6 ;  /* 0x000000800000780c */ /* 0x000fda00037c4270 */
[----:B------:R2:W-:Y:S01]  /*ac00*/  @P6 STG.E.U16 desc[UR12][R2.64], R56 ;  /* 0x0000003802006986 */ /* 0x0005e2000c10150c */
[----:B-1----:R-:W-:-:S05]  /*ac10*/  IADD3 R112, P6, R23, R6, RZ ;  /* 0x0000000617707210 */ /* 0x002fca0007fde0ff */
[----:B------:R-:W-:Y:S01]  /*ac20*/  IMAD.X R113, R7, 0x1, R13, P6 ;  /* 0x0000000107717824 */ /* 0x000fe200030e060d */
[----:B------:R-:W-:-:S04]  /*ac30*/  ISETP.GT.AND P6, PT, R10, 0x1, PT ;  /* 0x000000010a00780c */ /* 0x000fc80003fc4270 */
[----:B------:R-:W-:-:S13]  /*ac40*/  ISETP.GT.AND P6, PT, R0, 0x80, P6 ;  /* 0x000000800000780c */ /* 0x000fda00037c4270 */
[----:B------:R1:W-:Y:S01]  /*ac50*/  @P6 STG.E.U16 desc[UR12][R110.64], R57 ;  /* 0x000000396e006986 */ /* 0x0003e2000c10150c */
[----:B0-----:R-:W-:-:S05]  /*ac60*/  IADD3 R4, P6, R16, R9, RZ ;  /* 0x0000000910047210 */ /* 0x001fca0007fde0ff */
[----:B------:R-:W-:Y:S01]  /*ac70*/  IMAD.X R5, R17, 0x1, R13, P6 ;  /* 0x0000000111057824 */ /* 0x000fe200030e060d */
[----:B------:R-:W-:-:S04]  /*ac80*/  ISETP.GT.AND P6, PT, R10, RZ, PT ;  /* 0x000000ff0a00720c */ /* 0x000fc80003fc4270 */
[----:B------:R-:W-:-:S13]  /*ac90*/  ISETP.GT.AND P6, PT, R0, 0x88, P6 ;  /* 0x000000880000780c */ /* 0x000fda00037c4270 */
[----:B------:R-:W-:Y:S01]  /*aca0*/  @P6 STG.E.U16 desc[UR12][R4.64], R58 ;  /* 0x0000003a04006986 */ /* 0x000fe2000c10150c */
[----:B--2---:R-:W-:-:S05]  /*acb0*/  IADD3 R56, P6, R16, R15, RZ ;  /* 0x0000000f10387210 */ /* 0x004fca0007fde0ff */
[----:B-1----:R-:W-:Y:S01]  /*acc0*/  IMAD.X R57, R17, 0x1, R13, P6 ;  /* 0x0000000111397824 */ /* 0x002fe200030e060d */
[----:B------:R-:W-:-:S04]  /*acd0*/  ISETP.GT.AND P6, PT, R10, 0x1, PT ;  /* 0x000000010a00780c */ /* 0x000fc80003fc4270 */
[----:B------:R-:W-:-:S13]  /*ace0*/  ISETP.GT.AND P6, PT, R0, 0x88, P6 ;  /* 0x000000880000780c */ /* 0x000fda00037c4270 */
[----:B------:R0:W-:Y:S01]  /*acf0*/  @P6 STG.E.U16 desc[UR12][R56.64], R59 ;  /* 0x0000003b38006986 */ /* 0x0001e2000c10150c */
        /* <DEDUP_REMOVED lines=10> */
[----:B0-----:R-:W-:-:S05]  /*ada0*/  IADD3 R56, P6, R21, R16, RZ ;  /* 0x0000001015387210 */ /* 0x001fca0007fde0ff */
        /* <DEDUP_REMOVED lines=9> */
[----:B-1----:R-:W-:-:S05]  /*ae40*/  IADD3 R60, P6, R91, R6, RZ ;  /* 0x000000065b3c7210 */ /* 0x002fca0007fde0ff */
[----:B--2---:R-:W-:Y:S01]  /*ae50*/  IMAD.X R61, R7, 0x1, R13, P6 ;  /* 0x00000001073d7824 */ /* 0x004fe200030e060d */
[----:B------:R-:W-:-:S04]  /*ae60*/  ISETP.GT.AND P6, PT, R10, 0x10, PT ;  /* 0x000000100a00780c */ /* 0x000fc80003fc4270 */
[----:B------:R-:W-:-:S13]  /*ae70*/  ISETP.GT.AND P6, PT, R0, 0x80, P6 ;  /* 0x000000800000780c */ /* 0x000fda00037c4270 */
[----:B------:R1:W-:Y:S01]  /*ae80*/  @P6 STG.E.U16 desc[UR12][R110.64], R64 ;  /* 0x000000406e006986 */ /* 0x0003e2000c10150c */
[----:B0-----:R-:W-:-:S05]  /*ae90*/  IADD3 R62, P6, R93, R6, RZ ;  /* 0x000000065d3e7210 */ /* 0x001fca0007fde0ff */
[----:B---3--:R-:W-:Y:S01]  /*aea0*/  IMAD.X R63, R7, 0x1, R13, P6 ;  /* 0x00000001073f7824 */ /* 0x008fe200030e060d */
        /* <DEDUP_REMOVED lines=14> */
[----:B0-----:R-:W-:Y:S01]  /*af90*/  IMAD.X R65, R7, 0x1, R13, P6 ;  /* 0x0000000107417824 */ /* 0x001fe200030e060d */
[----:B------:R-:W-:-:S04]  /*afa0*/  ISETP.GT.AND P6, PT, R10, 0x18, PT ;  /* 0x000000180a00780c */ /* 0x000fc80003fc4270 */
[----:B------:R-:W-:-:S13]  /*afb0*/  ISETP.GT.AND P6, PT, R0, 0x80, P6 ;  /* 0x000000800000780c */ /* 0x000fda00037c4270 */
[----:B------:R0:W-:Y:S01]  /*afc0*/  @P6 STG.E.U16 desc[UR12][R60.64], R68 ;  /* 0x000000443c006986 */ /* 0x0001e2000c10150c */
[----:B--2---:R-:W-:-:S05]  /*afd0*/  IADD3 R66, P6, R97, R6, RZ ;  /* 0x0000000661427210 */ /* 0x004fca0007fde0ff */
        /* <DEDUP_REMOVED lines=19> */
[----:B-1----:R-:W-:-:S05]  /*b110*/  IADD3 R62, P6, R101, R6, RZ ;  /* 0x00000006653e7210 */ /* 0x002fca0007fde0ff */
[----:B------:R-:W-:Y:S01]  /*b120*/  IMAD.X R63, R7, 0x1, R13, P6 ;  /* 0x00000001073f7824 */ /* 0x000fe200030e060d */
[----:B------:R-:W-:-:S04]  /*b130*/  ISETP.GT.AND P6, PT, R10, 0x21, PT ;  /* 0x000000210a00780c */ /* 0x000fc80003fc4270 */
[----:B------:R-:W-:-:S13]  /*b140*/  ISETP.GT.AND P6, PT, R0, 0x80, P6 ;  /* 0x000000800000780c */ /* 0x000fda00037c4270 */
[----:B------:R1:W-:Y:S01]  /*b150*/  @P6 STG.E.U16 desc[UR12][R66.64], R73 ;  /* 0x0000004942006986 */ /* 0x0003e2000c10150c */
[----:B--2---:R-:W-:-:S05]  /*b160*/  IADD3 R56, P6, R95, R16, RZ ;  /* 0x000000105f387210 */ /* 0x004fca0007fde0ff */
[----:B------:R-:W-:Y:S01]  /*b170*/  IMAD.X R57, R17, 0x1, R13, P6 ;  /* 0x0000000111397824 */ /* 0x000fe200030e060d */
[----:B------:R-:W-:-:S04]  /*b180*/  ISETP.GT.AND P6, PT, R10, 0x20, PT ;  /* 0x000000200a00780c */ /* 0x000fc80003fc4270 */
[----:B------:R-:W-:-:S13]  /*b190*/  ISETP.GT.AND P6, PT, R0, 0x88, P6 ;  /* 0x000000880000780c */ /* 0x000fda00037c4270 */
[----:B------:R2:W-:Y:S01]  /*b1a0*/  @P6 STG.E.U16 desc[UR12][R56.64], R74 ;  /* 0x0000004a38006986 */ /* 0x0005e2000c10150c */
[----:B---3--:R-:W-:-:S05]  /*b1b0*/  IADD3 R58, P6, R97, R16, RZ ;  /* 0x00000010613a7210 */ /* 0x008fca0007fde0ff */
[----:B------:R-:W-:Y:S01]  /*b1c0*/  IMAD.X R59, R17, 0x1, R13, P6 ;  /* 0x00000001113b7824 */ /* 0x000fe200030e060d */
[----:B------:R-:W-:-:S04]  /*b1d0*/  ISETP.GT.AND P6, PT, R10, 0x21, PT ;  /* 0x000000210a00780c */ /* 0x000fc80003fc4270 */
[----:B------:R-:W-:-:S13]  /*b1e0*/  ISETP.GT.AND P6, PT, R0, 0x88, P6 ;  /* 0x000000880000780c */ /* 0x000fda00037c4270 */
[----:B------:R3:W-:Y:S01]  /*b1f0*/  @P6 STG.E.U16 desc[UR12][R58.64], R75 ;  /* 0x0000004b3a006986 */ /* 0x0007e2000c10150c */
[----:B0-----:R-:W-:-:S05]  /*b200*/  IADD3 R64, P6, R103, R6, RZ ;  /* 0x0000000667407210 */ /* 0x001fca0007fde0ff */
[----:B------:R-:W-:Y:S01]  /*b210*/  IMAD.X R65, R7, 0x1, R13, P6 ;  /* 0x0000000107417824 */ /* 0x000fe200030e060d */
[----:B------:R-:W-:-:S13]  /*b220*/  ISETP.GT.AND P6, PT, R0, 0x80, P5 ;  /* 0x000000800000780c */ /* 0x000fda0002fc4270 */
[----:B------:R0:W-:Y:S01]  /*b230*/  @P6 STG.E.U16 desc[UR12][R60.64], R76 ;  /* 0x0000004c3c006986 */ /* 0x0001e2000c10150c */
[----:B-1----:R-:W-:-:S05]  /*b240*/  IADD3 R66, P6, R105, R6, RZ ;  /* 0x0000000669427210 */ /* 0x002fca0007fde0ff */
[----:B------:R-:W-:Y:S01]  /*b250*/  IMAD.X R67, R7, 0x1, R13, P6 ;  /* 0x0000000107437824 */ /* 0x000fe200030e060d */
[----:B------:R-:W-:-:S13]  /*b260*/  ISETP.GT.AND P6, PT, R0, 0x80, P4 ;  /* 0x000000800000780c */ /* 0x000fda00027c4270 */
[----:B------:R1:W-:Y:S01]  /*b270*/  @P6 STG.E.U16 desc[UR12][R62.64], R77 ;  /* 0x0000004d3e006986 */ /* 0x0003e2000c10150c */
[----:B--2---:R-:W-:-:S05]  /*b280*/  IADD3 R56, P6, R99, R16, RZ ;  /* 0x0000001063387210 */ /* 0x004fca0007fde0ff */
[----:B------:R-:W-:Y:S01]  /*b290*/  IMAD.X R57, R17, 0x1, R13, P6 ;  /* 0x0000000111397824 */ /* 0x000fe200030e060d */
[----:B------:R-:W-:-:S13]  /*b2a0*/  ISETP.GT.AND P6, PT, R0, 0x88, P5 ;  /* 0x000000880000780c */ /* 0x000fda0002fc4270 */
[----:B------:R2:W-:Y:S01]  /*b2b0*/  @P6 STG.E.U16 desc[UR12][R56.64], R78 ;  /* 0x0000004e38006986 */ /* 0x0005e2000c10150c */
[----:B---3--:R-:W-:-:S05]  /*b2c0*/  IADD3 R58, P6, R101, R16, RZ ;  /* 0x00000010653a7210 */ /* 0x008fca0007fde0ff */
[----:B------:R-:W-:Y:S01]  /*b2d0*/  IMAD.X R59, R17, 0x1, R13, P6 ;  /* 0x00000001113b7824 */ /* 0x000fe200030e060d */
[----:B------:R-:W-:-:S13]  /*b2e0*/  ISETP.GT.AND P6, PT, R0, 0x88, P4 ;  /* 0x000000880000780c */ /* 0x000fda00027c4270 */
[----:B------:R3:W-:Y:S01]  /*b2f0*/  @P6 STG.E.U16 desc[UR12][R58.64], R79 ;  /* 0x0000004f3a006986 */ /* 0x0007e2000c10150c */
[----:B0-----:R-:W-:-:S05]  /*b300*/  IADD3 R60, P6, R107, R6, RZ ;  /* 0x000000066b3c7210 */ /* 0x001fca0007fde0ff */
[----:B------:R-:W-:Y:S01]  /*b310*/  IMAD.X R61, R7, 0x1, R13, P6 ;  /* 0x00000001073d7824 */ /* 0x000fe200030e060d */
[----:B------:R-:W-:-:S13]  /*b320*/  ISETP.GT.AND P6, PT, R0, 0x80, P3 ;  /* 0x000000800000780c */ /* 0x000fda0001fc4270 */
[----:B------:R-:W-:Y:S01]  /*b330*/  @P6 STG.E.U16 desc[UR12][R64.64], R80 ;  /* 0x0000005040006986 */ /* 0x000fe2000c10150c */
[----:B-1----:R-:W-:-:S05]  /*b340*/  IADD3 R62, P6, R109, R6, RZ ;  /* 0x000000066d3e7210 */ /* 0x002fca0007fde0ff */
[----:B------:R-:W-:Y:S01]  /*b350*/  IMAD.X R63, R7, 0x1, R13, P6 ;  /* 0x00000001073f7824 */ /* 0x000fe200030e060d */
[----:B------:R-:W-:-:S13]  /*b360*/  ISETP.GT.AND P6, PT, R0, 0x80, P1 ;  /* 0x000000800000780c */ /* 0x000fda0000fc4270 */
[----:B------:R-:W-:Y:S01]  /*b370*/  @P6 STG.E.U16 desc[UR12][R66.64], R81 ;  /* 0x0000005142006986 */ /* 0x000fe2000c10150c */
[----:B------:R-:W-:-:S05]  /*b380*/  IADD3 R6, P6, R103, R16, RZ ;  /* 0x0000001067067210 */ /* 0x000fca0007fde0ff */
        /* <DEDUP_REMOVED lines=15> */
[----:B------:R-:W-:-:S05]  /*b480*/  IADD3 R16, P6, R2, R9, RZ ;  /* 0x0000000902107210 */ /* 0x000fca0007fde0ff */
        /* <DEDUP_REMOVED lines=9> */
[----:B------:R-:W-:-:S04]  /*b520*/  ISETP.GT.AND P6, PT, R10, RZ, PT ;  /* 0x000000ff0a00720c */ /* 0x000fc80003fc4270 */
[----:B------:R-:W-:-:S13]  /*b530*/  ISETP.GT.AND P6, PT, R0, 0xc0, P6 ;  /* 0x000000c00000780c */ /* 0x000fda00037c4270 */
[----:B------:R2:W-:Y:S01]  /*b540*/  @P6 STG.E.U16 desc[UR12][R16.64], R24 ;  /* 0x0000001810006986 */ /* 0x0005e2000c10150c */
[----:B0-----:R-:W-:-:S05]  /*b550*/  IADD3 R58, P6, R2, R23, RZ ;  /* 0x00000017023a7210 */ /* 0x001fca0007fde0ff */
[----:B------:R-:W-:Y:S01]  /*b560*/  IMAD.X R59, R3, 0x1, R13, P6 ;  /* 0x00000001033b7824 */ /* 0x000fe200030e060d */
[----:B------:R-:W-:-:S04]  /*b570*/  ISETP.GT.AND P6, PT, R10, 0x1, PT ;  /* 0x000000010a00780c */ /* 0x000fc80003fc4270 */
[----:B------:R-:W-:-:S13]  /*b580*/  ISETP.GT.AND P6, PT, R0, 0xc0, P6 ;  /* 0x000000c00000780c */ /* 0x000fda00037c4270 */
[----:B------:R-:W-:Y:S01]  /*b590*/  @P6 STG.E.U16 desc[UR12][R56.64], R25 ;  /* 0x0000001938006986 */ /* 0x000fe2000c10150c */
[----:B-1----:R-:W-:-:S05]  /*b5a0*/  IADD3 R6, P6, R4, R9, RZ ;  /* 0x0000000904067210 */ /* 0x002fca0007fde0ff */
[----:B------:R-:W-:Y:S01]  /*b5b0*/  IMAD.X R7, R5, 0x1, R13, P6 ;  /* 0x0000000105077824 */ /* 0x000fe200030e060d */
[----:B------:R-:W-:-:S04]  /*b5c0*/  ISETP.GT.AND P6, PT, R10, RZ, PT ;  /* 0x000000ff0a00720c */ /* 0x000fc80003fc4270 */
        /* <DEDUP_REMOVED lines=11> */
[----:B------:R-:W-:Y:S01]  /*b680*/  @P6 STG.E.U16 desc[UR12][R60.64], R28 ;  /* 0x0000001c3c006986 */ /* 0x000fe2000c10150c */
[----:B--2---:R-:W-:-:S05]  /*b690*/  IADD3 R16, P6, R2, R89, RZ ;  /* 0x0000005902107210 */ /* 0x004fca0007fde0ff */
[----:B------:R-:W-:Y:S01]  /*b6a0*/  IMAD.X R17, R3, 0x1, R13, P6 ;  /* 0x0000000103117824 */ /* 0x000fe200030e060d */
[----:B------:R-:W-:-:S04]  /*b6b0*/  ISETP.GT.AND P6, PT, R10, 0x9, PT ;  /* 0x000000090a00780c */ /* 0x000fc80003fc4270 */
[----:B------:R-:W-:-:S13]  /*b6c0*/  ISETP.GT.AND P6, PT, R0, 0xc0, P6 ;  /* 0x000000c00000780c */ /* 0x000fda00037c4270 */
[----:B------:R-:W-:Y:S01]  /*b6d0*/  @P6 STG.E.U16 desc[UR12][R58.64], R29 ;  /* 0x0000001d3a006986 */ /* 0x000fe2000c10150c */
        /* <DEDUP_REMOVED lines=34> */
[----:B------:R-:W-:Y:S01]  /*b900*/  @P6 STG.E.U16 desc[UR12][R20.64], R36 ;  /* 0x0000002414006986 */ /* 0x000fe2000c10150c */
[----:B---3--:R-:W-:-:S05]  /*b910*/  IADD3 R16, P6, R2, R97, RZ ;  /* 0x0000006102107210 */ /* 0x008fca0007fde0ff */
        /* <DEDUP_REMOVED lines=23> */
[----:B------:R-:W-:Y:S01]  /*ba90*/  @P6 STG.E.U16 desc[UR12][R16.64], R41 ;  /* 0x0000002910006986 */ /* 0x000fe2000c10150c */
[----:B------:R-:W-:-:S04]  /*baa0*/  ISETP.GT.AND P6, PT, R10, 0x20, PT ;  /* 0x000000200a00780c */ /* 0x000fc80003fc4270 */
[----:B------:R-:W-:-:S13]  /*bab0*/  ISETP.GT.AND P6, PT, R0, 0xc8, P6 ;  /* 0x000000c80000780c */ /* 0x000fda00037c4270 */
[----:B------:R-:W-:Y:S01]  /*bac0*/  @P6 STG.E.U16 desc[UR12][R18.64], R42 ;  /* 0x0000002a12006986 */ /* 0x000fe2000c10150c */
[----:B------:R-:W-:-:S04]  /*bad0*/  ISETP.GT.AND P6, PT, R10, 0x21, PT ;  /* 0x000000210a00780c */ /* 0x000fc80003fc4270 */
[----:B------:R-:W-:-:S13]  /*bae0*/  ISETP.GT.AND P6, PT, R0, 0xc8, P6 ;  /* 0x000000c80000780c */ /* 0x000fda00037c4270 */
[----:B------:R0:W-:Y:S01]  /*baf0*/  @P6 STG.E.U16 desc[UR12][R6.64], R43 ;  /* 0x0000002b06006986 */ /* 0x0001e2000c10150c */
[----:B-1----:R-:W-:-:S05]  /*bb00*/  IADD3 R8, P6, R2, R99, RZ ;  /* 0x0000006302087210 */ /* 0x002fca0007fde0ff */
[----:B------:R-:W-:Y:S01]  /*bb10*/  IMAD.X R9, R3, 0x1, R13, P6 ;  /* 0x0000000103097824 */ /* 0x000fe200030e060d */
[C---:B------:R-:W-:Y:S02]  /*bb20*/  ISETP.GT.AND P6, PT, R0.reuse, 0xc0, P5 ;  /* 0x000000c00000780c */ /* 0x040fe40002fc4270 */
[----:B------:R-:W-:-:S11]  /*bb30*/  ISETP.GT.AND P5, PT, R0, 0xc8, P5 ;  /* 0x000000c80000780c */ /* 0x000fd60002fa4270 */
[----:B------:R1:W-:Y:S01]  /*bb40*/  @P6 STG.E.U16 desc[UR12][R8.64], R44 ;  /* 0x0000002c08006986 */ /* 0x0003e2000c10150c */
[----:B--2---:R-:W-:-:S05]  /*bb50*/  IADD3 R14, P6, R2, R101, RZ ;  /* 0x00000065020e7210 */ /* 0x004fca0007fde0ff */
[----:B------:R-:W-:Y:S01]  /*bb60*/  IMAD.X R15, R3, 0x1, R13, P6 ;  /* 0x00000001030f7824 */ /* 0x000fe200030e060d */
[C---:B------:R-:W-:Y:S02]  /*bb70*/  ISETP.GT.AND P6, PT, R0.reuse, 0xc0, P4 ;  /* 0x000000c00000780c */ /* 0x040fe400027c4270 */
[----:B------:R-:W-:-:S11]  /*bb80*/  ISETP.GT.AND P4, PT, R0, 0xc8, P4 ;  /* 0x000000c80000780c */ /* 0x000fd60002784270 */
[----:B------:R2:W-:Y:S01]  /*bb90*/  @P6 STG.E.U16 desc[UR12][R14.64], R45 ;  /* 0x0000002d0e006986 */ /* 0x0005e2000c10150c */
[----:B0-----:R-:W-:-:S05]  /*bba0*/  IADD3 R6, P6, R4, R99, RZ ;  /* 0x0000006304067210 */ /* 0x001fca0007fde0ff */
[----:B------:R-:W-:Y:S01]  /*bbb0*/  IMAD.X R7, R5, 0x1, R13, P6 ;  /* 0x0000000105077824 */ /* 0x000fe200030e060d */
[----:B-1----:R-:W-:-:S04]  /*bbc0*/  IADD3 R8, P6, R4, R101, RZ ;  /* 0x0000006504087210 */ /* 0x002fc80007fde0ff */
[----:B------:R0:W-:Y:S01]  /*bbd0*/  @P5 STG.E.U16 desc[UR12][R6.64], R46 ;  /* 0x0000002e06005986 */ /* 0x0001e2000c10150c */
[----:B------:R-:W-:Y:S01]  /*bbe0*/  ISETP.GT.AND P5, PT, R0, 0xc0, P3 ;  /* 0x000000c00000780c */ /* 0x000fe20001fa4270 */
[--C-:B------:R-:W-:Y:S01]  /*bbf0*/  IMAD.X R9, R5, 0x1, R13.reuse, P6 ;  /* 0x0000000105097824 */ /* 0x100fe200030e060d */
[----:B--2---:R-:W-:Y:S02]  /*bc00*/  IADD3 R14, P6, R2, R103, RZ ;  /* 0x00000067020e7210 */ /* 0x004fe40007fde0ff */
[C---:B------:R-:W-:Y:S02]  /*bc10*/  ISETP.GT.AND P3, PT, R0.reuse, 0xc8, P3 ;  /* 0x000000c80000780c */ /* 0x040fe40001f64270 */
[----:B------:R1:W-:Y:S01]  /*bc20*/  @P4 STG.E.U16 desc[UR12][R8.64], R47 ;  /* 0x0000002f08004986 */ /* 0x0003e2000c10150c */
[C---:B------:R-:W-:Y:S01]  /*bc30*/  ISETP.GT.AND P4, PT, R0.reuse, 0xc0, P1 ;  /* 0x000000c00000780c */ /* 0x040fe20000f84270 */
[----:B------:R-:W-:Y:S01]  /*bc40*/  IMAD.X R15, R3, 0x1, R13, P6 ;  /* 0x00000001030f7824 */ /* 0x000fe200030e060d */
[----:B------:R-:W-:-:S02]  /*bc50*/  ISETP.GT.AND P1, PT, R0, 0xc8, P1 ;  /* 0x000000c80000780c */ /* 0x000fc40000f24270 */
[-C--:B0-----:R-:W-:Y:S02]  /*bc60*/  IADD3 R6, P6, R2, R105.reuse, RZ ;  /* 0x0000006902067210 */ /* 0x081fe40007fde0ff */
[----:B------:R0:W-:Y:S03]  /*bc70*/  @P5 STG.E.U16 desc[UR12][R14.64], R48 ;  /* 0x000000300e005986 */ /* 0x0001e6000c10150c */
[--C-:B------:R-:W-:Y:S01]  /*bc80*/  IMAD.X R7, R3, 0x1, R13.reuse, P6 ;  /* 0x0000000103077824 */ /* 0x100fe200030e060d */
[C---:B------:R-:W-:Y:S02]  /*bc90*/  IADD3 R10, P6, R4.reuse, R105, RZ ;  /* 0x00000069040a7210 */ /* 0x040fe40007fde0ff */
[----:B-1----:R-:W-:Y:S02]  /*bca0*/  IADD3 R8, P5, R4, R103, RZ ;  /* 0x0000006704087210 */ /* 0x002fe40007fbe0ff */
[----:B------:R1:W-:Y:S01]  /*bcb0*/  @P4 STG.E.U16 desc[UR12][R6.64], R49 ;  /* 0x0000003106004986 */ /* 0x0003e2000c10150c */
[C-C-:B------:R-:W-:Y:S01]  /*bcc0*/  IMAD.X R11, R5.reuse, 0x1, R13.reuse, P6 ;  /* 0x00000001050b7824 */ /* 0x140fe200030e060d */
[C---:B------:R-:W-:Y:S01]  /*bcd0*/  ISETP.GT.AND P4, PT, R0.reuse, 0xc0, P2 ;  /* 0x000000c00000780c */ /* 0x040fe20001784270 */
[----:B------:R-:W-:Y:S01]  /*bce0*/  IMAD.X R9, R5, 0x1, R13, P5 ;  /* 0x0000000105097824 */ /* 0x000fe200028e060d */
[----:B------:R-:W-:-:S02]  /*bcf0*/  ISETP.GT.AND P5, PT, R0, 0xc0, P0 ;  /* 0x000000c00000780c */ /* 0x000fc400007a4270 */
[C---:B------:R-:W-:Y:S02]  /*bd00*/  ISETP.GT.AND P2, PT, R0.reuse, 0xc8, P2 ;  /* 0x000000c80000780c */ /* 0x040fe40001744270 */
[----:B------:R2:W-:Y:S01]  /*bd10*/  @P3 STG.E.U16 desc[UR12][R8.64], R50 ;  /* 0x0000003208003986 */ /* 0x0005e2000c10150c */
[----:B------:R-:W-:Y:S02]  /*bd20*/  ISETP.GT.AND P0, PT, R0, 0xc8, P0 ;  /* 0x000000c80000780c */ /* 0x000fe40000704270 */
[-C--:B0-----:R-:W-:Y:S01]  /*bd30*/  IADD3 R14, P3, R4, R107.reuse, RZ ;  /* 0x0000006b040e7210 */ /* 0x081fe20007f7e0ff */
[----:B------:R2:W-:Y:S01]  /*bd40*/  @P1 STG.E.U16 desc[UR12][R10.64], R51 ;  /* 0x000000330a001986 */ /* 0x0005e2000c10150c */
[C---:B-1----:R-:W-:Y:S02]  /*bd50*/  IADD3 R6, P6, R2.reuse, R107, RZ ;  /* 0x0000006b02067210 */ /* 0x042fe40007fde0ff */
[----:B------:R-:W-:Y:S01]  /*bd60*/  IADD3 R2, P1, R2, R109, RZ ;  /* 0x0000006d02027210 */ /* 0x000fe20007f3e0ff */
[----:B------:R-:W-:-:S02]  /*bd70*/  IMAD.X R15, R5, 0x1, R13, P3 ;  /* 0x00000001050f7824 */ /* 0x000fc400018e060d */
[C-C-:B------:R-:W-:Y:S01]  /*bd80*/  IMAD.X R7, R3.reuse, 0x1, R13.reuse, P6 ;  /* 0x0000000103077824 */ /* 0x140fe200030e060d */
[----:B------:R-:W-:Y:S01]  /*bd90*/  IADD3 R12, P6, R4, R109, RZ ;  /* 0x0000006d040c7210 */ /* 0x000fe20007fde0ff */
[----:B------:R-:W-:-:S03]  /*bda0*/  IMAD.X R3, R3, 0x1, R13, P1 ;  /* 0x0000000103037824 */ /* 0x000fc600008e060d */
[----:B------:R2:W-:Y:S04]  /*bdb0*/  @P4 STG.E.U16 desc[UR12][R6.64], R52 ;  /* 0x0000003406004986 */ /* 0x0005e8000c10150c */
[----:B------:R2:W-:Y:S04]  /*bdc0*/  @P5 STG.E.U16 desc[UR12][R2.64], R53 ;  /* 0x0000003502005986 */ /* 0x0005e8000c10150c */
[----:B------:R2:W-:Y:S01]  /*bdd0*/  @P2 STG.E.U16 desc[UR12][R14.64], R54 ;  /* 0x000000360e002986 */ /* 0x0005e2000c10150c */
[----:B------:R-:W-:Y:S05]  /*bde0*/  @!P0 EXIT ;  /* 0x000000000000894d */ /* 0x000fea0003800000 */
[----:B------:R-:W-:Y:S01]  /*bdf0*/  F2FP.BF16.F32.PACK_AB R55, RZ, R55 ;  /* 0x00000037ff37723e */ /* 0x000fe200000010ff */
[----:B------:R-:W-:-:S05]  /*be00*/  IMAD.X R13, R5, 0x1, R13, P6 ;  /* 0x00000001050d7824 */ /* 0x000fca00030e060d */
[----:B------:R-:W-:Y:S01]  /*be10*/  STG.E.U16 desc[UR12][R12.64], R55 ;  /* 0x000000370c007986 */ /* 0x000fe2000c10150c */
[----:B------:R-:W-:Y:S05]  /*be20*/  EXIT ;  /* 0x000000000000794d */ /* 0x000fea0003800000 */
.L_x_14:
[----:B------:R-:W-:-:S13]  /*be30*/  ISETP.NE.AND P0, PT, R7, RZ, PT ;  /* 0x000000ff0700720c */ /* 0x000fda0003f05270 */
[----:B------:R-:W-:Y:S05]  /*be40*/  @P0 EXIT ;  /* 0x000000000000094d */ /* 0x000fea0003800000 */
[----:B------:R-:W-:-:S13]  /*be50*/  ELECT P0, URZ, PT ;  /* 0x00000000003f782f */ /* 0x000fda0003800000 */
[----:B------:R-:W-:Y:S05]  /*be60*/  @!P0 BRA `(.L_x_249) ;  /* 0x0000000400c48947 */ /* 0x000fea0003800000 */
[----:B------:R-:W-:-:S13]  /*be70*/  ISETP.GE.AND P0, PT, R5, 0x1, PT ;  /* 0x000000010500780c */ /* 0x000fda0003f06270 */
[----:B------:R-:W-:Y:S05]  /*be80*/  @!P0 BRA `(.L_x_249) ;  /* 0x0000000400bc8947 */ /* 0x000fea0003800000 */
[----:B------:R-:W0:Y:S01]  /*be90*/  S2R R6, SR_CgaCtaId ;  /* 0x0000000000067919 */ /* 0x000e220000008800 */
[----:B------:R-:W-:Y:S01]  /*bea0*/  LOP3.LUT P0, RZ, R13, 0x1f, RZ, 0xc0, !PT ;  /* 0x0000001f0dff7812 */ /* 0x000fe2000780c0ff */
[----:B------:R-:W-:Y:S01]  /*beb0*/  IMAD.SHL.U32 R21, R12, 0x100, RZ ;  /* 0x000001000c157824 */ /* 0x000fe200078e00ff */
[C---:B------:R-:W-:Y:S01]  /*bec0*/  ISETP.NE.AND P1, PT, R0.reuse, RZ, PT ;  /* 0x000000ff0000720c */ /* 0x040fe20003f25270 */
[----:B------:R-:W-:Y:S01]  /*bed0*/  ULDC UR4, c[0x0][0x384] ;  /* 0x0000e10000047ab9 */ /* 0x000fe20000000800 */
[----:B------:R-:W-:Y:S01]  /*bee0*/  ISETP.NE.OR P0, PT, R0, RZ, !P0 ;  /* 0x000000ff0000720c */ /* 0x000fe20004705670 */
[----:B------:R-:W-:Y:S01]  /*bef0*/  ULDC UR5, c[0x0][0x388] ;  /* 0x0000e20000057ab9 */ /* 0x000fe20000000800 */
[----:B------:R-:W-:Y:S01]  /*bf00*/  LOP3.LUT R22, R4, 0x2, RZ, 0xfc, !PT ;  /* 0x0000000204167812 */ /* 0x000fe200078efcff */
[----:B------:R-:W-:Y:S01]  /*bf10*/  IMAD.MOV.U32 R7, RZ, RZ, 0x1 ;  /* 0x00000001ff077424 */ /* 0x000fe200078e00ff */
[----:B-----5:R-:W-:Y:S01]  /*bf20*/  CS2R R10, SRZ ;  /* 0x00000000000a7805 */ /* 0x020fe2000001ff00 */
[----:B------:R-:W-:-:S02]  /*bf30*/  IMAD.MOV.U32 R8, RZ, RZ, RZ ;  /* 0x000000ffff087224 */ /* 0x000fc400078e00ff */
[----:B------:R-:W-:Y:S02]  /*bf40*/  IMAD.MOV.U32 R13, RZ, RZ, RZ ;  /* 0x000000ffff0d7224 */ /* 0x000fe400078e00ff */
[C---:B0-----:R-:W-:Y:S02]  /*bf50*/  IMAD.SHL.U32 R2, R6.reuse, 0x20, RZ ;  /* 0x0000002006027824 */ /* 0x041fe400078e00ff */
[----:B------:R-:W-:Y:S02]  /*bf60*/  IMAD.SHL.U32 R0, R6, 0x400, RZ ;  /* 0x0000040006007824 */ /* 0x000fe400078e00ff */
[----:B------:R-:W-:Y:S01]  /*bf70*/  IMAD.HI.U32 R6, R21, UR4, RZ ;  /* 0x0000000415067c27 */ /* 0x000fe2000f8e00ff */
[----:B------:R-:W-:Y:S02]  /*bf80*/  LOP3.LUT R3, R2, 0x20, RZ, 0xc0, !PT ;  /* 0x0000002002037812 */ /* 0x000fe400078ec0ff */
[----:B------:R-:W-:Y:S01]  /*bf90*/  LOP3.LUT R0, R0, 0x400, RZ, 0xc0, !PT ;  /* 0x0000040000007812 */ /* 0x000fe200078ec0ff */
[----:B------:R-:W-:Y:S01]  /*bfa0*/  IMAD R2, R18, R19, RZ ;  /* 0x0000001312027224 */ /* 0x000fe200078e02ff */
[----:B------:R-:W-:Y:S01]  /*bfb0*/  SHF.R.U32.HI R6, RZ, UR5, R6 ;  /* 0x00000005ff067c19 */ /* 0x000fe20008011606 */
[----:B------:R-:W-:-:S02]  /*bfc0*/  IMAD R3, R16, 0x40, R3 ;  /* 0x0000004010037824 */ /* 0x000fc400078e0203 */
[----:B------:R-:W-:-:S07]  /*bfd0*/  IMAD R2, R9, R2, 0x1 ;  /* 0x0000000109027424 */ /* 0x000fce00078e0202 */
.L_x_253:
[----:B---3--:R-:W0:Y:S01]  /*bfe0*/  S2R R15, SR_CgaCtaId ;  /* 0x00000000000f7919 */ /* 0x008e220000008800 */
[----:B------:R-:W-:-:S04]  /*bff0*/  MOV R12, 0x400 ;  /* 0x00000400000c7802 */ /* 0x000fc80000000f00 */
[----:B0-----:R-:W-:Y:S02]  /*c000*/  LEA R20, R15, R12, 0x18 ;  /* 0x0000000c0f147211 */ /* 0x001fe400078ec0ff */
[----:B------:R-:W-:-:S03]  /*c010*/  SHF.L.U32 R12, R7, 0x1f, RZ ;  /* 0x0000001f070c7819 */ /* 0x000fc600000006ff */
[----:B------:R-:W-:-:S07]  /*c020*/  IMAD R15, R11, 0x8, R20 ;  /* 0x000000080b0f7824 */ /* 0x000fce00078e0214 */
.L_x_250:
[----:B0-----:R0:W1:Y:S02]  /*c030*/  SYNCS.PHASECHK.TRANS64.TRYWAIT P2, [R15+URZ+0x37058], R12 ;  /* 0x0370580c0f0075a7 */ /* 0x001064000804017f */
[----:B-1----:R-:W-:Y:S05]  /*c040*/  @!P2 NANOSLEEP.SYNCS 0x989680 ;  /* 0x009896800000a95d */ /* 0x002fea0003900000 */
[----:B------:R-:W1:Y:S02]  /*c050*/  @!P2 SYNCS.PHASECHK.TRANS64 P2, [R15+URZ+0x37058], R12 ;  /* 0x0370580c0f00a5a7 */ /* 0x000e64000804007f */
[----:B-1----:R-:W-:Y:S05]  /*c060*/  @!P2 BRA `(.L_x_250) ;  /* 0xfffffffc00f0a947 */ /* 0x002fea000383ffff */
[----:B0-----:R-:W0:Y:S02]  /*c070*/  @!P1 LDC R12, c[0x0][0x500] ;  /* 0x00014000ff0c9b82 */ /* 0x001e240000000800 */
[----:B0-----:R0:W-:Y:S02]  /*c080*/  @!P1 SYNCS.ARRIVE.TRANS64 RZ, [R15+URZ+0x37000], R12 ;  /* 0x0370000c0fff99a7 */ /* 0x0011e4000800003f */
[----:B0-----:R-:W-:-:S04]  /*c090*/  PRMT R12, R22, 0x9910, RZ ;  /* 0x00009910160c7816 */ /* 0x001fc800000000ff */
[----:B------:R-:W-:-:S13]  /*c0a0*/  ISETP.NE.AND P2, PT, R12, 0x2, PT ;  /* 0x000000020c00780c */ /* 0x000fda0003f45270 */
[----:B------:R-:W-:Y:S05]  /*c0b0*/  @P2 BRA `(.L_x_251) ;  /* 0x0000000000042947 */ /* 0x000fea0003800000 */
[----:B------:R-:W-:Y:S01]  /*c0c0*/  BPT.TRAP 0x1 ;  /* 0x000000040000795c */ /* 0x000fe20000300000 */
.L_x_251:
[----:B------:R-:W-:Y:S05]  /*c0d0*/  @P0 BRA `(.L_x_252) ;  /* 0x0000000000040947 */ /* 0x000fea0003800000 */
[----:B------:R-:W-:Y:S01]  /*c0e0*/  BPT.TRAP 0x1 ;  /* 0x000000040000795c */ /* 0x000fe20000300000 */
.L_x_252:
[----:B----4-:R-:W0:Y:S01]  /*c0f0*/  LDC R14, c[0x0][0x380] ;  /* 0x0000e000ff0e7b82 */ /* 0x010e220000000800 */
[----:B------:R-:W-:Y:S01]  /*c100*/  R2UR UR4, R6 ;  /* 0x00000000060472ca */ /* 0x000fe200000e0000 */
[----:B------:R-:W-:Y:S01]  /*c110*/  ULDC UR20, c[0x0][0x38c] ;  /* 0x0000e30000147ab9 */ /* 0x000fe20000000800 */
[----:B------:R-:W-:Y:S01]  /*c120*/  R2UR UR5, R21 ;  /* 0x00000000150572ca */ /* 0x000fe200000e0000 */
[----:B------:R-:W-:Y:S01]  /*c130*/  UISETP.NE.AND UP0, UPT, UR20, 0x1, UPT ;  /* 0x000000011400788c */ /* 0x000fe2000bf05270 */
[----:B------:R-:W-:Y:S01]  /*c140*/  IMAD R12, R11, 0x800, R0 ;  /* 0x000008000b0c7824 */ /* 0x000fe200078e0200 */
[C---:B------:R-:W-:Y:S01]  /*c150*/  R2UR UR18, R10.reuse ;  /* 0x000000000a1272ca */ /* 0x040fe200000e0000 */
[----:B------:R-:W-:Y:S01]  /*c160*/  VIADD R10, R10, 0x1 ;  /* 0x000000010a0a7836 */ /* 0x000fe20000000000 */
[----:B------:R-:W1:Y:S01]  /*c170*/  LDC.64 R16, c[0x0][0x3b8] ;  /* 0x0000ee00ff107b82 */ /* 0x000e620000000a00 */
[----:B------:R-:W-:Y:S01]  /*c180*/  IMAD R12, R12, 0x2, R20 ;  /* 0x000000020c0c7824 */ /* 0x000fe200078e0214 */
[----:B------:R-:W-:Y:S01]  /*c190*/  R2UR UR17, R15 ;  /* 0x000000000f1172ca */ /* 0x000fe200000e0000 */
[----:B------:R-:W-:Y:S01]  /*c1a0*/  VIADD R2, R2, 0xffffffff ;  /* 0xffffffff02027836 */ /* 0x000fe20000000000 */
[----:B------:R-:W-:Y:S01]  /*c1b0*/  R2UR UR9, R20 ;  /* 0x00000000140972ca */ /* 0x000fe200000e0000 */
[----:B------:R-:W-:Y:S01]  /*c1c0*/  ULDC.64 UR24, c[0x0][0x198] ;  /* 0x0000660000187ab9 */ /* 0x000fe20000000a00 */
[----:B------:R-:W-:Y:S01]  /*c1d0*/  R2UR UR8, R12 ;  /* 0x000000000c0872ca */ /* 0x000fe200000e0000 */
[----:B------:R-:W-:Y:S01]  /*c1e0*/  @UP0 ULDC.64 UR10, c[0x0][0x390] ;  /* 0x0000e400000a0ab9 */ /* 0x000fe20000000a00 */
[----:B------:R-:W1:Y:S01]  /*c1f0*/  LDC.64 R18, c[0x0][0x3d8] ;  /* 0x0000f600ff127b82 */ /* 0x000e620000000a00 */
[----:B------:R-:W-:Y:S01]  /*c200*/  R2UR UR16, R11 ;  /* 0x000000000b1072ca */ /* 0x000fe200000e0000 */
[----:B------:R-:W-:Y:S01]  /*c210*/  ULDC.64 UR14, c[0x0][0x3b0] ;  /* 0x0000ec00000e7ab9 */ /* 0x000fe20000000a00 */
[----:B------:R-:W-:Y:S01]  /*c220*/  R2UR UR12, R13 ;  /* 0x000000000d0c72ca */ /* 0x000fe200000e0000 */
[----:B------:R-:W-:Y:S01]  /*c230*/  ULDC.64 UR22, c[0x0][0x3d0] ;  /* 0x0000f40000167ab9 */ /* 0x000fe20000000a00 */
[----:B------:R-:W-:Y:S01]  /*c240*/  R2UR UR13, R8 ;  /* 0x00000000080d72ca */ /* 0x000fe200000e0000 */
[----:B------:R-:W-:Y:S01]  /*c250*/  USHF.L.U32 UR18, UR18, 0x5, URZ ;  /* 0x0000000512127899 */ /* 0x000fe2000800063f */
[----:B------:R-:W-:Y:S01]  /*c260*/  ISETP.GT.AND P5, PT, R2, 0x1, PT ;  /* 0x000000010200780c */ /* 0x000fe20003fa4270 */
[----:B------:R-:W-:Y:S01]  /*c270*/  UIADD3 UR17, UR17, 0x37000, URZ ;  /* 0x0003700011117890 */ /* 0x000fe2000fffe03f */
[----:B0-----:R-:W-:Y:S01]  /*c280*/  ISETP.NE.AND P2, PT, R14, 0x1, PT ;  /* 0x000000010e00780c */ /* 0x001fe20003f45270 */
[----:B------:R-:W-:Y:S01]  /*c290*/  VIADD R11, R11, 0x1 ;  /* 0x000000010b0b7836 */ /* 0x000fe20000000000 */
[----:B------:R-:W-:Y:S01]  /*c2a0*/  UIADD3 UR8, UR8, 0x2c000, URZ ;  /* 0x0002c00008087890 */ /* 0x000fe2000fffe03f */
[----:B------:R-:W-:-:S02]  /*c2b0*/  UMOV UR26, 0x30000 ;  /* 0x00030000001a7882 */ /* 0x000fc40000000000 */
[----:B------:R-:W-:Y:S01]  /*c2c0*/  ULEA UR16, UR16, UR9, 0xe ;  /* 0x0000000910107291 */ /* 0x000fe2000f8e703f */
[C---:B------:R-:W-:Y:S01]  /*c2d0*/  ISETP.NE.AND P4, PT, R11.reuse, 0xb, PT ;  /* 0x0000000b0b00780c */ /* 0x040fe20003f85270 */
[----:B------:R-:W-:Y:S01]  /*c2e0*/  UMOV UR28, 0x0 ;  /* 0x00000000001c7882 */ /* 0x000fe20000000000 */
[----:B------:R-:W-:Y:S01]  /*c2f0*/  UMOV UR29, 0x10000000 ;  /* 0x10000000001d7882 */ /* 0x000fe20000000000 */
[----:B------:R-:W-:Y:S01]  /*c300*/  UMOV UR9, UR17 ;  /* 0x0000001100097c82 */ /* 0x000fe20008000000 */
[----:B------:R-:W-:-:S03]  /*c310*/  SEL R11, R11, RZ, P4 ;  /* 0x000000ff0b0b7207 */ /* 0x000fc60002000000 */
[----:B------:R-:W-:Y:S01]  /*c320*/  @P2 IMAD.U32 R23, RZ, RZ, UR4 ;  /* 0x00000004ff172e24 */ /* 0x000fe2000f8e00ff */
[----:B------:R-:W-:Y:S01]  /*c330*/  UIADD3 UR4, UP1, UR24, 0xf0, URZ ;  /* 0x000000f018047890 */ /* 0x000fe2000ff3e03f */
[----:B-1----:R-:W-:Y:S01]  /*c340*/  IMAD R12, R13, R16, R18 ;  /* 0x000000100d0c7224 */ /* 0x002fe200078e0212 */
[----:B------:R-:W-:Y:S01]  /*c350*/  UIADD3 UR24, UP2, UR24, 0x1f0, URZ ;  /* 0x000001f018187890 */ /* 0x000fe2000ff5e03f */
[----:B------:R-:W-:Y:S01]  /*c360*/  IMAD R15, R8, R17, R19 ;  /* 0x00000011080f7224 */ /* 0x000fe200078e0213 */
[----:B------:R-:W-:Y:S02]  /*c370*/  @P2 R2UR UR5, R23 ;  /* 0x00000000170522ca */ /* 0x000fe400000e0000 */
[----:B------:R-:W0:Y:S01]  /*c380*/  LDC R23, c[0x0][0x3c8] ;  /* 0x0000f200ff177b82 */ /* 0x000e220000000800 */
[----:B------:R-:W-:Y:S02]  /*c390*/  ISETP.NE.AND P2, PT, R10, R9, PT ;  /* 0x000000090a00720c */ /* 0x000fe40003f45270 */
[----:B------:R-:W-:-:S02]  /*c3a0*/  PRMT R12, R12, 0x40, R15 ;  /* 0x000000400c0c7816 */ /* 0x000fc4000000000f */
[----:B------:R-:W-:Y:S02]  /*c3b0*/  SEL R16, RZ, 0x1, P4 ;  /* 0x00000001ff107807 */ /* 0x000fe40002000000 */
[----:B------:R-:W-:Y:S02]  /*c3c0*/  SEL R10, R10, RZ, P2 ;  /* 0x000000ff0a0a7207 */ /* 0x000fe40001000000 */
[----:B------:R-:W-:Y:S02]  /*c3d0*/  LOP3.LUT R7, R7, R16, RZ, 0x3c, !PT ;  /* 0x0000001007077212 */ /* 0x000fe400078e3cff */
[----:B------:R-:W-:Y:S02]  /*c3e0*/  UIADD3 UR6, -UR5, URZ, URZ ;  /* 0x0000003f05067290 */ /* 0x000fe4000fffe13f */
[----:B------:R-:W-:-:S04]  /*c3f0*/  UMOV UR21, UR5 ;  /* 0x0000000500157c82 */ /* 0x000fc80008000000 */
[----:B------:R-:W-:Y:S01]  /*c400*/  IMAD R14, R14, UR6, R21 ;  /* 0x000000060e0e7c24 */ /* 0x000fe2000f8e0215 */
[----:B------:R-:W-:-:S03]  /*c410*/  UIMAD.WIDE.U32 UR6, UR5, UR10, URZ ;  /* 0x0000000a050672a5 */ /* 0x000fc6000f8e003f */
[----:B------:R-:W-:Y:S01]  /*c420*/  UMOV UR10, UR18 ;  /* 0x00000012000a7c82 */ /* 0x000fe20008000000 */
[----:B------:R-:W-:Y:S01]  /*c430*/  @UP0 USHF.R.U32.HI UR21, URZ, UR11, UR7 ;  /* 0x0000000b3f150299 */ /* 0x000fe20008011607 */
[----:B------:R-:W-:Y:S01]  /*c440*/  R2UR UR19, R14 ;  /* 0x000000000e1372ca */ /* 0x000fe200000e0000 */
[----:B------:R-:W-:Y:S01]  /*c450*/  VIADD R14, R13, 0x1 ;  /* 0x000000010d0e7836 */ /* 0x000fe20000000000 */
[----:B------:R-:W-:Y:S01]  /*c460*/  R2UR UR7, R12 ;  /* 0x000000000c0772ca */ /* 0x000fe200000e0000 */
[----:B------:R-:W-:Y:S01]  /*c470*/  @P2 IMAD.MOV R14, RZ, RZ, R13 ;  /* 0x000000ffff0e2224 */ /* 0x000fe200078e020d */
[----:B------:R-:W-:Y:S01]  /*c480*/  UIADD3 UR6, -UR21, URZ, URZ ;  /* 0x0000003f15067290 */ /* 0x000fe2000fffe13f */
[----:B------:R-:W-:Y:S01]  /*c490*/  R2UR UR11, R3 ;  /* 0x00000000030b72ca */ /* 0x000fe200000e0000 */
[----:B------:R-:W-:Y:S02]  /*c4a0*/  VIADD R12, R8, 0x1 ;  /* 0x00000001080c7836 */ /* 0x000fe40000000000 */
[----:B------:R-:W-:Y:S01]  /*c4b0*/  UIMAD UR20, UR20, UR6, UR5 ;  /* 0x00000006141472a4 */ /* 0x000fe2000f8e0205 */
[----:B0-----:R-:W-:Y:S01]  /*c4c0*/  ISETP.NE.AND P3, PT, R14, R23, PT ;  /* 0x000000170e00720c */ /* 0x001fe20003f65270 */
[----:B------:R-:W-:-:S02]  /*c4d0*/  UIADD3.X UR5, URZ, UR25, URZ, UP1, !UPT ;  /* 0x000000193f057290 */ /* 0x000fc40008ffe43f */
[----:B------:R-:W-:Y:S01]  /*c4e0*/  UIMAD UR20, UR20, UR15, UR23 ;  /* 0x0000000f141472a4 */ /* 0x000fe2000f8e0217 */
[----:B------:R-:W-:Y:S01]  /*c4f0*/  SEL R13, R14, RZ, P3 ;  /* 0x000000ff0e0d7207 */ /* 0x000fe20001800000 */
[----:B------:R-:W-:Y:S02]  /*c500*/  UIMAD UR19, UR19, UR14, UR22 ;  /* 0x0000000e131372a4 */ /* 0x000fe4000f8e0216 */
[----:B------:R-:W-:Y:S02]  /*c510*/  UPRMT UR6, UR7, 0x5410, URZ ;  /* 0x0000541007067896 */ /* 0x000fe4000800003f */
[----:B------:R-:W-:-:S04]  /*c520*/  UIADD3.X UR25, URZ, UR25, URZ, UP2, !UPT ;  /* 0x000000193f197290 */ /* 0x000fc800097fe43f */
[----:B------:R-:W-:-:S03]  /*c530*/  @P3 IMAD.MOV R12, RZ, RZ, R8 ;  /* 0x000000ffff0c3224 */ /* 0x000fc600078e0208 */
[----:B------:R0:W-:Y:S01]  /*c540*/  UTMALDG.4D.IM2COL [UR16], [UR4], UR6 ;  /* 0x00000010040073b4 */ /* 0x0001e20008058006 */
[----:B------:R-:W-:Y:S01]  /*c550*/  IMAD.MOV.U32 R8, RZ, RZ, R12 ;  /* 0x000000ffff087224 */ /* 0x000fe200078e000c */
[----:B------:R0:W-:Y:S02]  /*c560*/  UTMALDG.4D.MULTICAST [UR8], [UR24], UR26, desc[UR28] ;  /* 0x00001c08180073b4 */ /* 0x0001e4000801981a */
[----:B0-----:R-:W-:Y:S05]  /*c570*/  @P5 BRA `(.L_x_253) ;  /* 0xfffffff800985947 */ /* 0x001fea000383ffff */
.L_x_249:
[----:B------:R-:W-:Y:S01]  /*c580*/  ISETP.GE.U32.AND P2, PT, R5, 0xb, PT ;  /* 0x0000000b0500780c */ /* 0x000fe20003f46070 */
[----:B------:R-:W-:Y:S05]  /*c590*/  WARPSYNC.ALL ;  /* 0x0000000000007948 */ /* 0x000fea0003800000 */
[----:B------:R-:W-:-:S07]  /*c5a0*/  ELECT P1, URZ, PT ;  /* 0x00000000003f782f */ /* 0x000fce0003820000 */
[----:B------:R-:W-:-:S05]  /*c5b0*/  @P2 IMAD.WIDE.U32 R2, R5, -0x45d1745d, RZ ;  /* 0xba2e8ba305022825 */ /* 0x000fca00078e00ff */
[----:B------:R-:W-:-:S04]  /*c5c0*/  @P2 SHF.R.U32.HI R0, RZ, 0x3, R3 ;  /* 0x00000003ff002819 */ /* 0x000fc80000011603 */
[----:B------:R-:W-:-:S04]  /*c5d0*/  @P2 LOP3.LUT R0, R0, 0x1, RZ, 0xc0, !PT ;  /* 0x0000000100002812 */ /* 0x000fc800078ec0ff */
[----:B------:R-:W-:Y:S01]  /*c5e0*/  @P2 ISETP.NE.U32.AND P0, PT, R0, 0x1, PT ;  /* 0x000000010000280c */ /* 0x000fe20003f05070 */
[----:B------:R-:W-:-:S12]  /*c5f0*/  @!P1 EXIT ;  /* 0x000000000000994d */ /* 0x000fd80003800000 */
[----:B------:R-:W-:Y:S01]  /*c600*/  LOP3.LUT R4, R4, 0x2, RZ, 0xfc, !PT ;  /* 0x0000000204047812 */ /* 0x000fe200078efcff */
[----:B------:R-:W-:Y:S01]  /*c610*/  IMAD.MOV.U32 R0, RZ, RZ, 0x1 ;  /* 0x00000001ff007424 */ /* 0x000fe200078e00ff */
[----:B------:R-:W-:Y:S02]  /*c620*/  @P2 ISETP.NE.U32.AND.EX P0, PT, RZ, RZ, PT, P0 ;  /* 0x000000ffff00220c */ /* 0x000fe40003f05100 */
[----:B------:R-:W-:Y:S02]  /*c630*/  ISETP.NE.AND P1, PT, R4, 0x3, PT ;  /* 0x000000030400780c */ /* 0x000fe40003f25270 */
[----:B------:R-:W-:-:S11]  /*c640*/  @P2 SEL R0, RZ, 0x1, !P0 ;  /* 0x00000001ff002807 */ /* 0x000fd60004000000 */
[----:B------:R-:W-:Y:S05]  /*c650*/  @!P1 BRA `(.L_x_254) ;  /* 0x0000000000049947 */ /* 0x000fea0003800000 */
[----:B------:R-:W-:Y:S01]  /*c660*/  BPT.TRAP 0x1 ;  /* 0x000000040000795c */ /* 0x000fe20000300000 */
.L_x_254:
[----:B------:R-:W0:Y:S01]  /*c670*/  S2R R7, SR_CgaCtaId ;  /* 0x0000000000077919 */ /* 0x000e220000008800 */
[----:B------:R-:W-:Y:S01]  /*c680*/  IMAD.WIDE.U32 R2, R5, -0x45d1745d, RZ ;  /* 0xba2e8ba305027825 */ /* 0x000fe200078e00ff */
[----:B------:R-:W-:-:S04]  /*c690*/  MOV R4, 0x400 ;  /* 0x0000040000047802 */ /* 0x000fc80000000f00 */
[----:B------:R-:W-:-:S05]  /*c6a0*/  SHF.R.U32.HI R2, RZ, 0x3, R3 ;  /* 0x00000003ff027819 */ /* 0x000fca0000011603 */
[----:B------:R-:W-:Y:S01]  /*c6b0*/  IMAD R5, R2, -0xb, R5 ;  /* 0xfffffff502057824 */ /* 0x000fe200078e0205 */
[----:B0-----:R-:W-:-:S05]  /*c6c0*/  LEA R4, R7, R4, 0x18 ;  /* 0x0000000407047211 */ /* 0x001fca00078ec0ff */
[----:B------:R-:W-:Y:S01]  /*c6d0*/  VIADD R2, R4, 0x37058 ;  /* 0x0003705804027836 */ /* 0x000fe20000000000 */
[----:B------:R-:W-:-:S03]  /*c6e0*/  SHF.L.U32 R4, R0, 0x1f, RZ ;  /* 0x0000001f00047819 */ /* 0x000fc600000006ff */
[----:B------:R-:W-:-:S07]  /*c6f0*/  IMAD R3, R5, 0x8, R2 ;  /* 0x0000000805037824 */ /* 0x000fce00078e0202 */
.L_x_255:
[----:B0-----:R0:W1:Y:S02]  /*c700*/  SYNCS.PHASECHK.TRANS64.TRYWAIT P0, [R3+URZ], R4 ;  /* 0x00000004030075a7 */ /* 0x001064000800017f */
[----:B-1----:R-:W-:Y:S05]  /*c710*/  @!P0 NANOSLEEP.SYNCS 0x989680 ;  /* 0x009896800000895d */ /* 0x002fea0003900000 */
[----:B------:R-:W1:Y:S02]  /*c720*/  @!P0 SYNCS.PHASECHK.TRANS64 P0, [R3+URZ], R4 ;  /* 0x00000004030085a7 */ /* 0x000e64000800007f */
[----:B-1----:R-:W-:Y:S05]  /*c730*/  @!P0 BRA `(.L_x_255) ;  /* 0xfffffffc00f08947 */ /* 0x002fea000383ffff */
[----:B------:R-:W-:-:S05]  /*c740*/  VIADD R5, R5, 0x1 ;  /* 0x0000000105057836 */ /* 0x000fca0000000000 */
[----:B------:R-:W-:-:S04]  /*c750*/  ISETP.NE.AND P0, PT, R5, 0xb, PT ;  /* 0x0000000b0500780c */ /* 0x000fc80003f05270 */
[----:B0-----:R-:W-:Y:S02]  /*c760*/  SEL R3, RZ, 0x1, P0 ;  /* 0x00000001ff037807 */ /* 0x001fe40000000000 */
[----:B------:R-:W-:Y:S02]  /*c770*/  SEL R5, R5, RZ, P0 ;  /* 0x000000ff05057207 */ /* 0x000fe40000000000 */
[----:B------:R-:W-:-:S03]  /*c780*/  LOP3.LUT R7, R0, R3, RZ, 0x3c, !PT ;  /* 0x0000000300077212 */ /* 0x000fc600078e3cff */
[----:B------:R-:W-:Y:S01]  /*c790*/  IMAD R0, R5, 0x8, R2 ;  /* 0x0000000805007824 */ /* 0x000fe200078e0202 */
[----:B------:R-:W-:-:S07]  /*c7a0*/  SHF.L.U32 R3, R7, 0x1f, RZ ;  /* 0x0000001f07037819 */ /* 0x000fce00000006ff */
.L_x_256:
        /* <DEDUP_REMOVED lines=11> */
.L_x_257:
        /* <DEDUP_REMOVED lines=11> */
.L_x_258:
        /* <DEDUP_REMOVED lines=11> */
.L_x_259:
        /* <DEDUP_REMOVED lines=11> */
.L_x_260:
        /* <DEDUP_REMOVED lines=11> */
.L_x_261:
        /* <DEDUP_REMOVED lines=11> */
.L_x_262:
        /* <DEDUP_REMOVED lines=11> */
.L_x_263:
        /* <DEDUP_REMOVED lines=11> */
.L_x_264:
        /* <DEDUP_REMOVED lines=11> */
.L_x_265:
[----:B0-----:R0:W1:Y:S02]  /*cde0*/  SYNCS.PHASECHK.TRANS64.TRYWAIT P0, [R5+URZ], R0 ;  /* 0x00000000050075a7 */ /* 0x001064000800017f */
[----:B-1----:R-:W-:Y:S05]  /*cdf0*/  @!P0 NANOSLEEP.SYNCS 0x989680 ;  /* 0x009896800000895d */ /* 0x002fea0003900000 */
[----:B------:R-:W1:Y:S02]  /*ce00*/  @!P0 SYNCS.PHASECHK.TRANS64 P0, [R5+URZ], R0 ;  /* 0x00000000050085a7 */ /* 0x000e64000800007f */
[----:B-1----:R-:W-:Y:S05]  /*ce10*/  @P0 EXIT ;  /* 0x000000000000094d */ /* 0x002fea0003800000 */
[----:B------:R-:W-:Y:S05]  /*ce20*/  BRA `(.L_x_265) ;  /* 0xfffffffc00ec7947 */ /* 0x000fea000383ffff */
.L_x_266:
[----:B------:R-:W-:-:S00]  /*ce30*/  BRA `(.L_x_266) ;  /* 0xfffffffc00fc7947 */ /* 0x000fc0000383ffff */
[----:B------:R-:W-:-:S00]  /*ce40*/  NOP ;  /* 0x0000000000007918 */ /* 0x000fc00000000000 */
        /* <DEDUP_REMOVED lines=11> */
.L_x_267:


//--------------------- .nv.shared._ZN7cutlass13device_kernelINS_4conv6kernel13ConvUniversalINS1_16ConvProblemShapeILNS1_8OperatorE0ELi2EEENS1_10collective14CollectiveConvINS1_46MainloopSm90TmaGmmaWarpSpecializedImplicitGemmILS5_0ELi11ELi2EN4cute5tupleIJNSA_1CILi2EEENSC_ILi1EEESE_EEENS1_36KernelImplicitTmaWarpSpecializedSm90ELi1EEENSB_IJNSC_ILi256EEENSC_ILi64EEENSB_IJNSC_ILi32EEEEEEEEENS_10bfloat16_tESN_NSA_8TiledMMAINSA_8MMA_AtomIJNSA_4SM904GMMA27MMA_64x64x16_F32BF16BF16_SSILNSR_5MajorE0ELST_0ELNSR_7ScaleInE1ELSU_1EEEEEENSA_6LayoutINSB_IJSE_SE_SE_EEENSB_IJNSC_ILi0EEESZ_SZ_EEEEENSB_IJNSA_10UnderscoreES12_S12_EEEEENS7_6detail26Sm90ImplicitGemmTileTraitsINSA_20SM90_TMA_LOAD_IM2COLENSA_14ComposedLayoutINSA_7SwizzleILi2ELi4ELi3EEENSA_18smem_ptr_flag_bitsILi16EEENSX_INSB_IJNSB_IJNSC_ILi8EEESK_EEENSB_IJSK_SE_EEENSB_IJSE_NSC_ILi11EEEEEEEEENSB_IJNSB_IJSK_SI_EEENSB_IJSE_SZ_EEENSB_IJSZ_NSC_ILi8192EEEEEEEEEEEEEvEENS16_INSA_23SM90_TMA_LOAD_MULTICASTENS18_IS1A_S1C_NSX_INSB_IJNSB_IJS1D_S1D_EEES1F_S1H_EEENSB_IJS1J_S1K_NSB_IJSZ_NSC_ILi2048EEEEEEEEEEEEEvEEEENS_8epilogue10collective6detail29Sm90TmaWarpSpecializedAdapterINS22_15DefaultEpilogueISN_NSB_IJNSB_IJlllEEESE_SZ_EEES27_NS21_6thread17LinearCombinationISN_Li1EffLNS28_9ScaleType4KindE0ELNS_15FloatRoundStyleE2ESN_EENS_4gemm15EpilogueDefaultEEEEEvvEEEEvNT_6ParamsE --------------------------
	.section	.nv.shared._ZN7cutlass13device_kernelINS_4conv6kernel13ConvUniversalINS1_16ConvProblemShapeILNS1_8OperatorE0ELi2EEENS1_10collective14CollectiveConvINS1_46MainloopSm90TmaGmmaWarpSpecializedImplicitGemmILS5_0ELi11ELi2EN4cute5tupleIJNSA_1CILi2EEENSC_ILi1EEESE_EEENS1_36KernelImplicitTmaWarpSpecializedSm90ELi1EEENSB_IJNSC_ILi256EEENSC_ILi64EEENSB_IJNSC_ILi32EEEEEEEEENS_10bfloat16_tESN_NSA_8TiledMMAINSA_8MMA_AtomIJNSA_4SM904GMMA27MMA_64x64x16_F32BF16BF16_SSILNSR_5MajorE0ELST_0ELNSR_7ScaleInE1ELSU_1EEEEEENSA_6LayoutINSB_IJSE_SE_SE_EEENSB_IJNSC_ILi0EEESZ_SZ_EEEEENSB_IJNSA_10UnderscoreES12_S12_EEEEENS7_6detail26Sm90ImplicitGemmTileTraitsINSA_20SM90_TMA_LOAD_IM2COLENSA_14ComposedLayoutINSA_7SwizzleILi2ELi4ELi3EEENSA_18smem_ptr_flag_bitsILi16EEENSX_INSB_IJNSB_IJNSC_ILi8EEESK_EEENSB_IJSK_SE_EEENSB_IJSE_NSC_ILi11EEEEEEEEENSB_IJNSB_IJSK_SI_EEENSB_IJSE_SZ_EEENSB_IJSZ_NSC_ILi8192EEEEEEEEEEEEEvEENS16_INSA_23SM90_TMA_LOAD_MULTICASTENS18_IS1A_S1C_NSX_INSB_IJNSB_IJS1D_S1D_EEES1F_S1H_EEENSB_IJS1J_S1K_NSB_IJSZ_NSC_ILi2048EEEEEEEEEEEEEvEEEENS_8epilogue10collective6detail29Sm90TmaWarpSpecializedAdapterINS22_15DefaultEpilogueISN_NSB_IJNSB_IJlllEEESE_SZ_EEES27_NS21_6thread17LinearCombinationISN_Li1EffLNS28_9ScaleType4KindE0ELNS_15FloatRoundStyleE2ESN_EENS_4gemm15EpilogueDefaultEEEEEvvEEEEvNT_6ParamsE,"aw",@nobits
	.sectionflags	@""
	.align	16
	.zero		1024


//--------------------- .nv.shared.reserved.0     --------------------------
	.section	.nv.shared.reserved.0,"aw",@nobits
	.weak		__nv_reservedSMEM_offset_0_alias
	.size		__nv_reservedSMEM_offset_0_alias, 0, 0
	.other		__nv_reservedSMEM_offset_0_alias,@"STO_CUDA_RESERVED_SHARED STV_DEFAULT"
__nv_reservedSMEM_offset_0_alias:
	.zero		0


//--------------------- .nv.global                --------------------------
	.section	.nv.global,"aw",@nobits
.nv.global:
	.type		_ZN39_INTERNAL_d425e039_4_k_cu_de6903c2_27154cute1_E,@object
	.size		_ZN39_INTERNAL_d425e039_4_k_cu_de6903c2_27154cute1_E,(_ZN39_INTERNAL_d425e039_4_k_cu_de6903c2_27154cuda3std3__45__cpo6cbeginE - _ZN39_INTERNAL_d425e039_4_k_cu_de6903c2_27154cute1_E)
_ZN39_INTERNAL_d425e039_4_k_cu_de6903c2_27154cute1_E:
	.zero		1
	.type		_ZN39_INTERNAL_d425e039_4_k_cu_de6903c2_27154cuda3std3__45__cpo6cbeginE,@object
	.size		_ZN39_INTERNAL_d425e039_4_k_cu_de6903c2_27154cuda3std3__45__cpo6cbeginE,(_ZN39_INTERNAL_d425e039_4_k_cu_de6903c2_27154cuda3std3__48in_placeE - _ZN39_INTERNAL_d425e039_4_k_cu_de6903c2_27154cuda3std3__45__cpo6cbeginE)
_ZN39_INTERNAL_d425e039_4_k_cu_de6903c2_27154cuda3std3__45__cpo6cbeginE:
	.zero		1
	.type		_ZN39_INTERNAL_d425e039_4_k_cu_de6903c2_27154cuda3std3__48in_placeE,@object
	.size		_ZN39_INTERNAL_d425e039_4_k_cu_de6903c2_27154cuda3std3__48in_placeE,(_ZN39_INTERNAL_d425e039_4_k_cu_de6903c2_27154cuda3std6ranges3__45__cpo9iter_moveE - _ZN39_INTERNAL_d425e039_4_k_cu_de6903c2_27154cuda3std3__48in_placeE)
_ZN39_INTERNAL_d425e039_4_k_cu_de6903c2_27154cuda3std3__48in_placeE:
	.zero		1
	.type		_ZN39_INTERNAL_d425e039_4_k_cu_de6903c2_27154cuda3std6ranges3__45__cpo9iter_moveE,@object
	.size		_ZN39_INTERNAL_d425e039_4_k_cu_de6903c2_27154cuda3std6ranges3__45__cpo9iter_moveE,(_ZN39_INTERNAL_d425e039_4_k_cu_de6903c2_27154cuda3std3__45__cpo5beginE - _ZN39_INTERNAL_d425e039_4_k_cu_de6903c2_27154cuda3std6ranges3__45__cpo9iter_moveE)
_ZN39_INTERNAL_d425e039_4_k_cu_de6903c2_27154cuda3std6ranges3__45__cpo9iter_moveE:
	.zero		1
	.type		_ZN39_INTERNAL_d425e039_4_k_cu_de6903c2_27154cuda3std3__45__cpo5beginE,@object
	.size		_ZN39_INTERNAL_d425e039_4_k_cu_de6903c2_27154cuda3std3__45__cpo5beginE,(_ZN39_INTERNAL_d425e039_4_k_cu_de6903c2_27154cuda3std3__441_GLOBAL__N__d425e039_4_k_cu_de6903c2_27156ignoreE - _ZN39_INTERNAL_d425e039_4_k_cu_de6903c2_27154cuda3std3__45__cpo5beginE)
_ZN39_INTERNAL_d425e039_4_k_cu_de6903c2_27154cuda3std3__45__cpo5beginE:
	.zero		1
	.type		_ZN39_INTERNAL_d425e039_4_k_cu_de6903c2_27154cuda3std3__441_GLOBAL__N__d425e039_4_k_cu_de6903c2_27156ignoreE,@object
	.size		_ZN39_INTERNAL_d425e039_4_k_cu_de6903c2_27154cuda3std3__441_GLOBAL__N__d425e039_4_k_cu_de6903c2_27156ignoreE,(_ZN39_INTERNAL_d425e039_4_k_cu_de6903c2_27154cute7productE - _ZN39_INTERNAL_d425e039_4_k_cu_de6903c2_27154cuda3std3__441_GLOBAL__N__d425e039_4_k_cu_de6903c2_27156ignoreE)
_ZN39_INTERNAL_d425e039_4_k_cu_de6903c2_27154cuda3std3__441_GLOBAL__N__d425e039_4_k_cu_de6903c2_27156ignoreE:
	.zero		1
	.type		_ZN39_INTERNAL_d425e039_4_k_cu_de6903c2_27154cute7productE,@object
	.size		_ZN39_INTERNAL_d425e039_4_k_cu_de6903c2_27154cute7productE,(_ZN39_INTERNAL_d425e039_4_k_cu_de6903c2_27154cuda3std3__45__cpo3endE - _ZN39_INTERNAL_d425e039_4_k_cu_de6903c2_27154cute7productE)
_ZN39_INTERNAL_d425e039_4_k_cu_de6903c2_27154cute7productE:
	.zero		1
	.type		_ZN39_INTERNAL_d425e039_4_k_cu_de6903c2_27154cuda3std3__45__cpo3endE,@object
	.size		_ZN39_INTERNAL_d425e039_4_k_cu_de6903c2_27154cuda3std3__45__cpo3endE,(_ZN39_INTERNAL_d425e039_4_k_cu_de6903c2_27154cuda3std3__419piecewise_constructE - _ZN39_INTERNAL_d425e039_4_k_cu_de6903c2_27154cuda3std3__45__cpo3endE)
_ZN39_INTERNAL_d425e039_4_k_cu_de6903c2_27154cuda3std3__45__cpo3endE:
	.zero		1
	.type		_ZN39_INTERNAL_d425e039_4_k_cu_de6903c2_27154cuda3std3__419piecewise_constructE,@object
	.size		_ZN39_INTERNAL_d425e039_4_k_cu_de6903c2_27154cuda3std3__419piecewise_constructE,(_ZN39_INTERNAL_d425e039_4_k_cu_de6903c2_27154cuda3std3__45__cpo4cendE - _ZN39_INTERNAL_d425e039_4_k_cu_de6903c2_27154cuda3std3__419piecewise_constructE)
_ZN39_INTERNAL_d425e039_4_k_cu_de6903c2_27154cuda3std3__419piecewise_constructE:
	.zero		1
	.type		_ZN39_INTERNAL_d425e039_4_k_cu_de6903c2_27154cuda3std3__45__cpo4cendE,@object
	.size		_ZN39_INTERNAL_d425e039_4_k_cu_de6903c2_27154cuda3std3__45__cpo4cendE,(_ZN39_INTERNAL_d425e039_4_k_cu_de6903c2_27154cuda3std6ranges3__45__cpo4swapE - _ZN39_INTERNAL_d425e039_4_k_cu_de6903c2_27154cuda3std3__45__cpo4cendE)
_ZN39_INTERNAL_d425e039_4_k_cu_de6903c2_27154cuda3std3__45__cpo4cendE:
	.zero		1
	.type		_ZN39_INTERNAL_d425e039_4_k_cu_de6903c2_27154cuda3std6ranges3__45__cpo4swapE,@object
	.size		_ZN39_INTERNAL_d425e039_4_k_cu_de6903c2_27154cuda3std6ranges3__45__cpo4swapE,(.L_7 - _ZN39_INTERNAL_d425e039_4_k_cu_de6903c2_27154cuda3std6ranges3__45__cpo4swapE)
_ZN39_INTERNAL_d425e039_4_k_cu_de6903c2_27154cuda3std6ranges3__45__cpo4swapE:
	.zero		1
.L_7:


//--------------------- .nv.constant0._ZN7cutlass13device_kernelINS_4conv6kernel13ConvUniversalINS1_16ConvProblemShapeILNS1_8OperatorE0ELi2EEENS1_10collective14CollectiveConvINS1_46MainloopSm90TmaGmmaWarpSpecializedImplicitGemmILS5_0ELi11ELi2EN4cute5tupleIJNSA_1CILi2EEENSC_ILi1EEESE_EEENS1_36KernelImplicitTmaWarpSpecializedSm90ELi1EEENSB_IJNSC_ILi256EEENSC_ILi64EEENSB_IJNSC_ILi32EEEEEEEEENS_10bfloat16_tESN_NSA_8TiledMMAINSA_8MMA_AtomIJNSA_4SM904GMMA27MMA_64x64x16_F32BF16BF16_SSILNSR_5MajorE0ELST_0ELNSR_7ScaleInE1ELSU_1EEEEEENSA_6LayoutINSB_IJSE_SE_SE_EEENSB_IJNSC_ILi0EEESZ_SZ_EEEEENSB_IJNSA_10UnderscoreES12_S12_EEEEENS7_6detail26Sm90ImplicitGemmTileTraitsINSA_20SM90_TMA_LOAD_IM2COLENSA_14ComposedLayoutINSA_7SwizzleILi2ELi4ELi3EEENSA_18smem_ptr_flag_bitsILi16EEENSX_INSB_IJNSB_IJNSC_ILi8EEESK_EEENSB_IJSK_SE_EEENSB_IJSE_NSC_ILi11EEEEEEEEENSB_IJNSB_IJSK_SI_EEENSB_IJSE_SZ_EEENSB_IJSZ_NSC_ILi8192EEEEEEEEEEEEEvEENS16_INSA_23SM90_TMA_LOAD_MULTICASTENS18_IS1A_S1C_NSX_INSB_IJNSB_IJS1D_S1D_EEES1F_S1H_EEENSB_IJS1J_S1K_NSB_IJSZ_NSC_ILi2048EEEEEEEEEEEEEvEEEENS_8epilogue10collective6detail29Sm90TmaWarpSpecializedAdapterINS22_15DefaultEpilogueISN_NSB_IJNSB_IJlllEEESE_SZ_EEES27_NS21_6thread17LinearCombinationISN_Li1EffLNS28_9ScaleType4KindE0ELNS_15FloatRoundStyleE2ESN_EENS_4gemm15EpilogueDefaultEEEEEvvEEEEvNT_6ParamsE --------------------------
	.section	.nv.constant0._ZN7cutlass13device_kernelINS_4conv6kernel13ConvUniversalINS1_16ConvProblemShapeILNS1_8OperatorE0ELi2EEENS1_10collective14CollectiveConvINS1_46MainloopSm90TmaGmmaWarpSpecializedImplicitGemmILS5_0ELi11ELi2EN4cute5tupleIJNSA_1CILi2EEENSC_ILi1EEESE_EEENS1_36KernelImplicitTmaWarpSpecializedSm90ELi1EEENSB_IJNSC_ILi256EEENSC_ILi64EEENSB_IJNSC_ILi32EEEEEEEEENS_10bfloat16_tESN_NSA_8TiledMMAINSA_8MMA_AtomIJNSA_4SM904GMMA27MMA_64x64x16_F32BF16BF16_SSILNSR_5MajorE0ELST_0ELNSR_7ScaleInE1ELSU_1EEEEEENSA_6LayoutINSB_IJSE_SE_SE_EEENSB_IJNSC_ILi0EEESZ_SZ_EEEEENSB_IJNSA_10UnderscoreES12_S12_EEEEENS7_6detail26Sm90ImplicitGemmTileTraitsINSA_20SM90_TMA_LOAD_IM2COLENSA_14ComposedLayoutINSA_7SwizzleILi2ELi4ELi3EEENSA_18smem_ptr_flag_bitsILi16EEENSX_INSB_IJNSB_IJNSC_ILi8EEESK_EEENSB_IJSK_SE_EEENSB_IJSE_NSC_ILi11EEEEEEEEENSB_IJNSB_IJSK_SI_EEENSB_IJSE_SZ_EEENSB_IJSZ_NSC_ILi8192EEEEEEEEEEEEEvEENS16_INSA_23SM90_TMA_LOAD_MULTICASTENS18_IS1A_S1C_NSX_INSB_IJNSB_IJS1D_S1D_EEES1F_S1H_EEENSB_IJS1J_S1K_NSB_IJSZ_NSC_ILi2048EEEEEEEEEEEEEvEEEENS_8epilogue10collective6detail29Sm90TmaWarpSpecializedAdapterINS22_15DefaultEpilogueISN_NSB_IJNSB_IJlllEEESE_SZ_EEES27_NS21_6thread17LinearCombinationISN_Li1EffLNS28_9ScaleType4KindE0ELNS_15FloatRoundStyleE2ESN_EENS_4gemm15EpilogueDefaultEEEEEvvEEEEvNT_6ParamsE,"a",@progbits
	.sectionflags	@""
	.align	4
.nv.constant0._ZN7cutlass13device_kernelINS_4conv6kernel13ConvUniversalINS1_16ConvProblemShapeILNS1_8OperatorE0ELi2EEENS1_10collective14CollectiveConvINS1_46MainloopSm90TmaGmmaWarpSpecializedImplicitGemmILS5_0ELi11ELi2EN4cute5tupleIJNSA_1CILi2EEENSC_ILi1EEESE_EEENS1_36KernelImplicitTmaWarpSpecializedSm90ELi1EEENSB_IJNSC_ILi256EEENSC_ILi64EEENSB_IJNSC_ILi32EEEEEEEEENS_10bfloat16_tESN_NSA_8TiledMMAINSA_8MMA_AtomIJNSA_4SM904GMMA27MMA_64x64x16_F32BF16BF16_SSILNSR_5MajorE0ELST_0ELNSR_7ScaleInE1ELSU_1EEEEEENSA_6LayoutINSB_IJSE_SE_SE_EEENSB_IJNSC_ILi0EEESZ_SZ_EEEEENSB_IJNSA_10UnderscoreES12_S12_EEEEENS7_6detail26Sm90ImplicitGemmTileTraitsINSA_20SM90_TMA_LOAD_IM2COLENSA_14ComposedLayoutINSA_7SwizzleILi2ELi4ELi3EEENSA_18smem_ptr_flag_bitsILi16EEENSX_INSB_IJNSB_IJNSC_ILi8EEESK_EEENSB_IJSK_SE_EEENSB_IJSE_NSC_ILi11EEEEEEEEENSB_IJNSB_IJSK_SI_EEENSB_IJSE_SZ_EEENSB_IJSZ_NSC_ILi8192EEEEEEEEEEEEEvEENS16_INSA_23SM90_TMA_LOAD_MULTICASTENS18_IS1A_S1C_NSX_INSB_IJNSB_IJS1D_S1D_EEES1F_S1H_EEENSB_IJS1J_S1K_NSB_IJSZ_NSC_ILi2048EEEEEEEEEEEEEvEEEENS_8epilogue10collective6detail29Sm90TmaWarpSpecializedAdapterINS22_15DefaultEpilogueISN_NSB_IJNSB_IJlllEEESE_SZ_EEES27_NS21_6thread17LinearCombinationISN_Li1EffLNS28_9ScaleType4KindE0ELNS_15FloatRoundStyleE2ESN_EENS_4gemm15EpilogueDefaultEEEEEvvEEEEvNT_6ParamsE:
	.zero		1536


//--------------------- SYMBOLS --------------------------

	.type		.nv.reservedSmem.offset0,@object
	.size		.nv.reservedSmem.offset0,0x4
